	.target	sm_90a

	.elftype	@"ET_EXEC"


//--------------------- .note.nv.tkinfo           --------------------------
	.section	.note.nv.tkinfo,"",@"SHT_NOTE"
	.sectionflags	@"SHF_NOTE_NV_TKINFO"
	.tkinfo
        /*0018*/ 	.word	0x00000002
        /*0030*/ 	.string	""
        /*0030*/ 	.string	"ptxas"
        /*0030*/ 	.string	"Cuda compilation tools, release 13.0, V13.0.88"
        /*0030*/ 	.string	"Build cuda_13.0.r13.0/compiler.36424714_0"
        /*0030*/ 	.string	"-arch sm_90a -m 64 "



//--------------------- .note.nv.cuinfo           --------------------------
	.section	.note.nv.cuinfo,"",@"SHT_NOTE"
	.sectionflags	@"SHF_NOTE_NV_CUINFO"
        /*0018*/ 	.short	0x0002
        /*001a*/ 	.short	0x005a
        /*001c*/ 	.short	0x0082
	.zero		2


//--------------------- .nv.info                  --------------------------
	.section	.nv.info,"",@"SHT_CUDA_INFO"
	.align	4


	//----- nvinfo : EIATTR_REGCOUNT
	.align		4
        /*0000*/ 	.byte	0x04, 0x2f
        /*0002*/ 	.short	(.L_12 - .L_11)
	.align		4
.L_11:
        /*0004*/ 	.word	index@(_ZN7cutlass13device_kernelINS_4gemm6kernel13GemmUniversalIN4cute5tupleIJiiiiEEENS1_10collective13CollectiveMmaINS1_37MainloopSm90TmaGmmaWarpSpecializedFP8ILi22ENS5_IJNS4_1CILi4EEENSA_ILi1EEESC_EEENS1_32KernelTmaWarpSpecializedPingpongEEENS5_IJNSA_ILi64EEENSA_ILi256EEENSA_ILi32EEEEEENS_12float_e5m2_tENS5_IJlSC_lEEESK_SL_NS4_8TiledMMAINS4_8MMA_AtomIJNS4_4SM904GMMA31MMA_64x256x32_F32E5M2E5M2_SS_TNILNSP_7ScaleInE1ELSR_1EEEEEENS4_6LayoutINS5_IJSC_SC_SC_EEENS5_IJNSA_ILi0EEESW_SW_EEEEENS5_IJNS4_10UnderscoreESZ_SZ_EEEEENS4_13SM90_TMA_LOADENS4_14ComposedLayoutINS4_7SwizzleILi1ELi4ELi3EEENS4_18smem_ptr_flag_bitsILi8EEENSU_INS5_IJNSA_ILi8EEESI_EEENS5_IJSI_SC_EEEEEEEvNS4_8identityENS4_23SM90_TMA_LOAD_MULTICASTES1C_vS1D_EENS_8epilogue10collective6detail29Sm90TmaWarpSpecializedAdapterINS1H_15DefaultEpilogueISK_SL_SL_NS1G_6thread17LinearCombinationISK_Li1EffLNS1L_9ScaleType4KindE0ELNS_15FloatRoundStyleE2ESK_EENS1_15EpilogueDefaultEEEEEvvEEEEvNT_6ParamsE)
        /*0008*/ 	.word	0x000000a8


	//----- nvinfo : EIATTR_FRAME_SIZE
	.align		4
.L_12:
        /*000c*/ 	.byte	0x04, 0x11
        /*000e*/ 	.short	(.L_14 - .L_13)
	.align		4
.L_13:
        /*0010*/ 	.word	index@(_ZN7cutlass13device_kernelINS_4gemm6kernel13GemmUniversalIN4cute5tupleIJiiiiEEENS1_10collective13CollectiveMmaINS1_37MainloopSm90TmaGmmaWarpSpecializedFP8ILi22ENS5_IJNS4_1CILi4EEENSA_ILi1EEESC_EEENS1_32KernelTmaWarpSpecializedPingpongEEENS5_IJNSA_ILi64EEENSA_ILi256EEENSA_ILi32EEEEEENS_12float_e5m2_tENS5_IJlSC_lEEESK_SL_NS4_8TiledMMAINS4_8MMA_AtomIJNS4_4SM904GMMA31MMA_64x256x32_F32E5M2E5M2_SS_TNILNSP_7ScaleInE1ELSR_1EEEEEENS4_6LayoutINS5_IJSC_SC_SC_EEENS5_IJNSA_ILi0EEESW_SW_EEEEENS5_IJNS4_10UnderscoreESZ_SZ_EEEEENS4_13SM90_TMA_LOADENS4_14ComposedLayoutINS4_7SwizzleILi1ELi4ELi3EEENS4_18smem_ptr_flag_bitsILi8EEENSU_INS5_IJNSA_ILi8EEESI_EEENS5_IJSI_SC_EEEEEEEvNS4_8identityENS4_23SM90_TMA_LOAD_MULTICASTES1C_vS1D_EENS_8epilogue10collective6detail29Sm90TmaWarpSpecializedAdapterINS1H_15DefaultEpilogueISK_SL_SL_NS1G_6thread17LinearCombinationISK_Li1EffLNS1L_9ScaleType4KindE0ELNS_15FloatRoundStyleE2ESK_EENS1_15EpilogueDefaultEEEEEvvEEEEvNT_6ParamsE)
        /*0014*/ 	.word	0x00000118


	//----- nvinfo : EIATTR_MIN_STACK_SIZE
	.align		4
.L_14:
        /*0018*/ 	.byte	0x04, 0x12
        /*001a*/ 	.short	(.L_16 - .L_15)
	.align		4
.L_15:
        /*001c*/ 	.word	index@(_ZN7cutlass13device_kernelINS_4gemm6kernel13GemmUniversalIN4cute5tupleIJiiiiEEENS1_10collective13CollectiveMmaINS1_37MainloopSm90TmaGmmaWarpSpecializedFP8ILi22ENS5_IJNS4_1CILi4EEENSA_ILi1EEESC_EEENS1_32KernelTmaWarpSpecializedPingpongEEENS5_IJNSA_ILi64EEENSA_ILi256EEENSA_ILi32EEEEEENS_12float_e5m2_tENS5_IJlSC_lEEESK_SL_NS4_8TiledMMAINS4_8MMA_AtomIJNS4_4SM904GMMA31MMA_64x256x32_F32E5M2E5M2_SS_TNILNSP_7ScaleInE1ELSR_1EEEEEENS4_6LayoutINS5_IJSC_SC_SC_EEENS5_IJNSA_ILi0EEESW_SW_EEEEENS5_IJNS4_10UnderscoreESZ_SZ_EEEEENS4_13SM90_TMA_LOADENS4_14ComposedLayoutINS4_7SwizzleILi1ELi4ELi3EEENS4_18smem_ptr_flag_bitsILi8EEENSU_INS5_IJNSA_ILi8EEESI_EEENS5_IJSI_SC_EEEEEEEvNS4_8identityENS4_23SM90_TMA_LOAD_MULTICASTES1C_vS1D_EENS_8epilogue10collective6detail29Sm90TmaWarpSpecializedAdapterINS1H_15DefaultEpilogueISK_SL_SL_NS1G_6thread17LinearCombinationISK_Li1EffLNS1L_9ScaleType4KindE0ELNS_15FloatRoundStyleE2ESK_EENS1_15EpilogueDefaultEEEEEvvEEEEvNT_6ParamsE)
        /*0020*/ 	.word	0x00000118
.L_16:


//--------------------- .nv.compat                --------------------------
	.section	.nv.compat,"",@"SHT_CUDA_COMPAT_INFO"
	.align	4
        /*0000*/ 	.byte	0x02, 0x09, 0x01, 0x00, 0x02, 0x02, 0x04, 0x00, 0x02, 0x05, 0x05, 0x00, 0x03, 0x07, 0x01, 0x01
        /*0010*/ 	.byte	0x02, 0x03, 0x01, 0x00, 0x02, 0x06, 0x01, 0x00, 0x04, 0x0b, 0x08, 0x00, 0x00, 0x00, 0x00, 0x00
        /*0020*/ 	.byte	0x00, 0x00, 0x00, 0x00


//--------------------- .nv.info._ZN7cutlass13device_kernelINS_4gemm6kernel13GemmUniversalIN4cute5tupleIJiiiiEEENS1_10collective13CollectiveMmaINS1_37MainloopSm90TmaGmmaWarpSpecializedFP8ILi22ENS5_IJNS4_1CILi4EEENSA_ILi1EEESC_EEENS1_32KernelTmaWarpSpecializedPingpongEEENS5_IJNSA_ILi64EEENSA_ILi256EEENSA_ILi32EEEEEENS_12float_e5m2_tENS5_IJlSC_lEEESK_SL_NS4_8TiledMMAINS4_8MMA_AtomIJNS4_4SM904GMMA31MMA_64x256x32_F32E5M2E5M2_SS_TNILNSP_7ScaleInE1ELSR_1EEEEEENS4_6LayoutINS5_IJSC_SC_SC_EEENS5_IJNSA_ILi0EEESW_SW_EEEEENS5_IJNS4_10UnderscoreESZ_SZ_EEEEENS4_13SM90_TMA_LOADENS4_14ComposedLayoutINS4_7SwizzleILi1ELi4ELi3EEENS4_18smem_ptr_flag_bitsILi8EEENSU_INS5_IJNSA_ILi8EEESI_EEENS5_IJSI_SC_EEEEEEEvNS4_8identityENS4_23SM90_TMA_LOAD_MULTICASTES1C_vS1D_EENS_8epilogue10collective6detail29Sm90TmaWarpSpecializedAdapterINS1H_15DefaultEpilogueISK_SL_SL_NS1G_6thread17LinearCombinationISK_Li1EffLNS1L_9ScaleType4KindE0ELNS_15FloatRoundStyleE2ESK_EENS1_15EpilogueDefaultEEEEEvvEEEEvNT_6ParamsE --------------------------
	.section	.nv.info._ZN7cutlass13device_kernelINS_4gemm6kernel13GemmUniversalIN4cute5tupleIJiiiiEEENS1_10collective13CollectiveMmaINS1_37MainloopSm90TmaGmmaWarpSpecializedFP8ILi22ENS5_IJNS4_1CILi4EEENSA_ILi1EEESC_EEENS1_32KernelTmaWarpSpecializedPingpongEEENS5_IJNSA_ILi64EEENSA_ILi256EEENSA_ILi32EEEEEENS_12float_e5m2_tENS5_IJlSC_lEEESK_SL_NS4_8TiledMMAINS4_8MMA_AtomIJNS4_4SM904GMMA31MMA_64x256x32_F32E5M2E5M2_SS_TNILNSP_7ScaleInE1ELSR_1EEEEEENS4_6LayoutINS5_IJSC_SC_SC_EEENS5_IJNSA_ILi0EEESW_SW_EEEEENS5_IJNS4_10UnderscoreESZ_SZ_EEEEENS4_13SM90_TMA_LOADENS4_14ComposedLayoutINS4_7SwizzleILi1ELi4ELi3EEENS4_18smem_ptr_flag_bitsILi8EEENSU_INS5_IJNSA_ILi8EEESI_EEENS5_IJSI_SC_EEEEEEEvNS4_8identityENS4_23SM90_TMA_LOAD_MULTICASTES1C_vS1D_EENS_8epilogue10collective6detail29Sm90TmaWarpSpecializedAdapterINS1H_15DefaultEpilogueISK_SL_SL_NS1G_6thread17LinearCombinationISK_Li1EffLNS1L_9ScaleType4KindE0ELNS_15FloatRoundStyleE2ESK_EENS1_15EpilogueDefaultEEEEEvvEEEEvNT_6ParamsE,"",@"SHT_CUDA_INFO"
	.sectionflags	@""
	.align	4


	//----- nvinfo : EIATTR_CUDA_API_VERSION
	.align		4
        /*0000*/ 	.byte	0x04, 0x37
        /*0002*/ 	.short	(.L_18 - .L_17)
.L_17:
        /*0004*/ 	.word	0x00000082


	//----- nvinfo : EIATTR_KPARAM_INFO
	.align		4
.L_18:
        /*0008*/ 	.byte	0x04, 0x17
        /*000a*/ 	.short	(.L_20 - .L_19)
.L_19:
        /*000c*/ 	.word	0x00000000
        /*0010*/ 	.short	0x0000
        /*0012*/ 	.short	0x0070
        /*0014*/ 	.byte	0x00, 0xf0, 0x01, 0x10


	//----- nvinfo : EIATTR_SPARSE_MMA_MASK
	.align		4
.L_20:
        /*0018*/ 	.byte	0x03, 0x50
        /*001a*/ 	.short	0x0000


	//----- nvinfo : EIATTR_MAXREG_COUNT
	.align		4
        /*001c*/ 	.byte	0x03, 0x1b
        /*001e*/ 	.short	0x00a8


	//----- nvinfo : EIATTR_NUM_BARRIERS
	.align		4
        /*0020*/ 	.byte	0x02, 0x4c
        /*0022*/ 	.byte	0x01
	.zero		1


	//----- nvinfo : EIATTR_ANNOTATIONS
	.align		4
        /*0024*/ 	.byte	0x04, 0x55
        /*0026*/ 	.short	(.L_22 - .L_21)


	//   ....[0]....
.L_21:
        /*0028*/ 	.word	0x00000001
        /*002c*/ 	.byte	0xe0, 0x09, 0x00, 0x00, 0x01, 0x00, 0x00, 0x00, 0xa0, 0x0b, 0x00, 0x00, 0x01, 0x00, 0x00, 0x00
        /* <DEDUP_REMOVED lines=212> */
        /*0d7c*/ 	.byte	0x40, 0x0f, 0x01, 0x00


	//----- nvinfo : EIATTR_MERCURY_ISA_VERSION
	.align		4
.L_22:
        /*0d80*/ 	.byte	0x03, 0x5f
        /*0d82*/ 	.short	0x0101


	//----- nvinfo : EIATTR_INT_WARP_WIDE_INSTR_OFFSETS
	.align		4
        /*0d84*/ 	.byte	0x04, 0x31
        /*0d86*/ 	.short	(.L_24 - .L_23)


	//   ....[0]....
.L_23:
        /*0d88*/ 	.word	0x00000830


	//   ....[1]....
        /*0d8c*/ 	.word	0x00000890


	//   ....[2]....
        /*0d90*/ 	.word	0x000008b0


	//   ....[3]....
        /*0d94*/ 	.word	0x000008c0


	//   ....[4]....
        /*0d98*/ 	.word	0x000008d0


	//   ....[5]....
        /*0d9c*/ 	.word	0x00000910


	//   ....[6]....
        /*0da0*/ 	.word	0x00000a60


	//   ....[7]....
        /*0da4*/ 	.word	0x00000a80


	//   ....[8]....
        /*0da8*/ 	.word	0x00005890


	//----- nvinfo : EIATTR_COOP_GROUP_MASK_REGIDS
	.align		4
.L_24:
        /*0dac*/ 	.byte	0x04, 0x29
        /*0dae*/ 	.short	(.L_26 - .L_25)


	//   ....[0]....
.L_25:
        /*0db0*/ 	.word	0xffffffff


	//   ....[1]....
        /*0db4*/ 	.word	0xffffffff


	//   ....[2]....
        /*0db8*/ 	.word	0xffffffff


	//   ....[3]....
        /*0dbc*/ 	.word	0xffffffff


	//   ....[4]....
        /*0dc0*/ 	.word	0xffffffff


	//   ....[5]....
        /*0dc4*/ 	.word	0xffffffff


	//   ....[6]....
        /*0dc8*/ 	.word	0xffffffff


	//----- nvinfo : EIATTR_COOP_GROUP_INSTR_OFFSETS
	.align		4
.L_26:
        /*0dcc*/ 	.byte	0x04, 0x28
        /*0dce*/ 	.short	(.L_28 - .L_27)


	//   ....[0]....
.L_27:
        /*0dd0*/ 	.word	0x00000070


	//   ....[1]....
        /*0dd4*/ 	.word	0x00000090


	//   ....[2]....
        /*0dd8*/ 	.word	0x00000190


	//   ....[3]....
        /*0ddc*/ 	.word	0x00000630


	//   ....[4]....
        /*0de0*/ 	.word	0x00000670


	//   ....[5]....
        /*0de4*/ 	.word	0x00000780


	//   ....[6]....
        /*0de8*/ 	.word	0x00000c30


	//----- nvinfo : EIATTR_REG_RECONFIG
	.align		4
.L_28:
        /*0dec*/ 	.byte	0x01, 0x54
	.zero		2


	//----- nvinfo : EIATTR_MBARRIER_INSTR_OFFSETS
	.align		4
        /*0df0*/ 	.byte	0x04, 0x39
        /*0df2*/ 	.short	(.L_30 - .L_29)


	//   ....[0]....
.L_29:
        /*0df4*/ 	.word	0x00000340
        /*0df8*/ 	.word	0x000000ff
        /*0dfc*/ 	.word	0x00000000
        /*0e00*/ 	.short	0x0100
        /*0e02*/ 	.byte	0x07
	.zero		1


	//   ....[1]....
        /*0e04*/ 	.word	0x00000350
        /*0e08*/ 	.word	0x000000ff
        /*0e0c*/ 	.word	0x000000b0
        /*0e10*/ 	.short	0x0100
        /*0e12*/ 	.byte	0x07
	.zero		1


	//   ....[2]....
        /*0e14*/ 	.word	0x00000360
        /*0e18*/ 	.word	0x000000ff
        /*0e1c*/ 	.word	0x00000008
        /*0e20*/ 	.short	0x0100
        /*0e22*/ 	.byte	0x07
	.zero		1


	//   ....[3]....
        /*0e24*/ 	.word	0x00000370
        /*0e28*/ 	.word	0x000000ff
        /*0e2c*/ 	.word	0x000000b8
        /*0e30*/ 	.short	0x0100
        /*0e32*/ 	.byte	0x07
	.zero		1


	//   ....[4]....
        /*0e34*/ 	.word	0x00000380
        /*0e38*/ 	.word	0x000000ff
        /*0e3c*/ 	.word	0x00000010
        /*0e40*/ 	.short	0x0100
        /*0e42*/ 	.byte	0x07
	.zero		1


	//   ....[5]....
        /*0e44*/ 	.word	0x00000390
        /*0e48*/ 	.word	0x000000ff
        /*0e4c*/ 	.word	0x000000c0
        /*0e50*/ 	.short	0x0100
        /*0e52*/ 	.byte	0x07
	.zero		1


	//   ....[6]....
        /*0e54*/ 	.word	0x000003a0
        /*0e58*/ 	.word	0x000000ff
        /*0e5c*/ 	.word	0x00000018
        /*0e60*/ 	.short	0x0100
        /*0e62*/ 	.byte	0x07
	.zero		1


	//   ....[7]....
        /*0e64*/ 	.word	0x000003b0
        /*0e68*/ 	.word	0x000000ff
        /*0e6c*/ 	.word	0x000000c8
        /*0e70*/ 	.short	0x0100
        /*0e72*/ 	.byte	0x07
	.zero		1


	//   ....[8]....
        /*0e74*/ 	.word	0x000003c0
        /*0e78*/ 	.word	0x000000ff
        /*0e7c*/ 	.word	0x00000020
        /*0e80*/ 	.short	0x0100
        /*0e82*/ 	.byte	0x07
	.zero		1


	//   ....[9]....
        /*0e84*/ 	.word	0x000003d0
        /*0e88*/ 	.word	0x000000ff
        /*0e8c*/ 	.word	0x000000d0
        /*0e90*/ 	.short	0x0100
        /*0e92*/ 	.byte	0x07
	.zero		1


	//   ....[10]....
        /*0e94*/ 	.word	0x000003e0
        /*0e98*/ 	.word	0x000000ff
        /*0e9c*/ 	.word	0x00000028
        /*0ea0*/ 	.short	0x0100
        /*0ea2*/ 	.byte	0x07
	.zero		1


	//   ....[11]....
        /*0ea4*/ 	.word	0x000003f0
        /*0ea8*/ 	.word	0x000000ff
        /*0eac*/ 	.word	0x000000d8
        /*0eb0*/ 	.short	0x0100
        /*0eb2*/ 	.byte	0x07
	.zero		1


	//   ....[12]....
        /*0eb4*/ 	.word	0x00000400
        /*0eb8*/ 	.word	0x000000ff
        /*0ebc*/ 	.word	0x00000030
        /*0ec0*/ 	.short	0x0100
        /*0ec2*/ 	.byte	0x07
	.zero		1


	//   ....[13]....
        /*0ec4*/ 	.word	0x00000410
        /*0ec8*/ 	.word	0x000000ff
        /*0ecc*/ 	.word	0x000000e0
        /*0ed0*/ 	.short	0x0100
        /*0ed2*/ 	.byte	0x07
	.zero		1


	//   ....[14]....
        /*0ed4*/ 	.word	0x00000420
        /*0ed8*/ 	.word	0x000000ff
        /*0edc*/ 	.word	0x00000038
        /*0ee0*/ 	.short	0x0100
        /*0ee2*/ 	.byte	0x07
	.zero		1


	//   ....[15]....
        /*0ee4*/ 	.word	0x00000430
        /*0ee8*/ 	.word	0x000000ff
        /*0eec*/ 	.word	0x000000e8
        /*0ef0*/ 	.short	0x0100
        /*0ef2*/ 	.byte	0x07
	.zero		1


	//   ....[16]....
        /*0ef4*/ 	.word	0x00000440
        /*0ef8*/ 	.word	0x000000ff
        /*0efc*/ 	.word	0x00000040
        /*0f00*/ 	.short	0x0100
        /*0f02*/ 	.byte	0x07
	.zero		1


	//   ....[17]....
        /*0f04*/ 	.word	0x00000450
        /*0f08*/ 	.word	0x000000ff
        /*0f0c*/ 	.word	0x000000f0
        /*0f10*/ 	.short	0x0100
        /*0f12*/ 	.byte	0x07
	.zero		1


	//   ....[18]....
        /*0f14*/ 	.word	0x00000460
        /*0f18*/ 	.word	0x000000ff
        /*0f1c*/ 	.word	0x00000048
        /*0f20*/ 	.short	0x0100
        /*0f22*/ 	.byte	0x07
	.zero		1


	//   ....[19]....
        /*0f24*/ 	.word	0x00000470
        /*0f28*/ 	.word	0x000000ff
        /*0f2c*/ 	.word	0x000000f8
        /*0f30*/ 	.short	0x0100
        /*0f32*/ 	.byte	0x07
	.zero		1


	//   ....[20]....
        /*0f34*/ 	.word	0x00000480
        /*0f38*/ 	.word	0x000000ff
        /*0f3c*/ 	.word	0x00000050
        /*0f40*/ 	.short	0x0100
        /*0f42*/ 	.byte	0x07
	.zero		1


	//   ....[21]....
        /*0f44*/ 	.word	0x00000490
        /*0f48*/ 	.word	0x000000ff
        /*0f4c*/ 	.word	0x00000100
        /*0f50*/ 	.short	0x0100
        /*0f52*/ 	.byte	0x07
	.zero		1


	//   ....[22]....
        /*0f54*/ 	.word	0x000004a0
        /*0f58*/ 	.word	0x000000ff
        /*0f5c*/ 	.word	0x00000058
        /*0f60*/ 	.short	0x0100
        /*0f62*/ 	.byte	0x07
	.zero		1


	//   ....[23]....
        /*0f64*/ 	.word	0x000004b0
        /*0f68*/ 	.word	0x000000ff
        /*0f6c*/ 	.word	0x00000108
        /*0f70*/ 	.short	0x0100
        /*0f72*/ 	.byte	0x07
	.zero		1


	//   ....[24]....
        /*0f74*/ 	.word	0x000004c0
        /*0f78*/ 	.word	0x000000ff
        /*0f7c*/ 	.word	0x00000060
        /*0f80*/ 	.short	0x0100
        /*0f82*/ 	.byte	0x07
	.zero		1


	//   ....[25]....
        /*0f84*/ 	.word	0x000004d0
        /*0f88*/ 	.word	0x000000ff
        /*0f8c*/ 	.word	0x00000110
        /*0f90*/ 	.short	0x0100
        /*0f92*/ 	.byte	0x07
	.zero		1


	//   ....[26]....
        /*0f94*/ 	.word	0x000004e0
        /*0f98*/ 	.word	0x000000ff
        /*0f9c*/ 	.word	0x00000068
        /*0fa0*/ 	.short	0x0100
        /*0fa2*/ 	.byte	0x07
	.zero		1


	//   ....[27]....
        /*0fa4*/ 	.word	0x000004f0
        /*0fa8*/ 	.word	0x000000ff
        /*0fac*/ 	.word	0x00000118
        /*0fb0*/ 	.short	0x0100
        /*0fb2*/ 	.byte	0x07
	.zero		1


	//   ....[28]....
        /*0fb4*/ 	.word	0x00000500
        /*0fb8*/ 	.word	0x000000ff
        /*0fbc*/ 	.word	0x00000070
        /*0fc0*/ 	.short	0x0100
        /*0fc2*/ 	.byte	0x07
	.zero		1


	//   ....[29]....
        /*0fc4*/ 	.word	0x00000510
        /*0fc8*/ 	.word	0x000000ff
        /*0fcc*/ 	.word	0x00000120
        /*0fd0*/ 	.short	0x0100
        /*0fd2*/ 	.byte	0x07
	.zero		1


	//   ....[30]....
        /*0fd4*/ 	.word	0x00000520
        /*0fd8*/ 	.word	0x000000ff
        /*0fdc*/ 	.word	0x00000078
        /*0fe0*/ 	.short	0x0100
        /*0fe2*/ 	.byte	0x07
	.zero		1


	//   ....[31]....
        /*0fe4*/ 	.word	0x00000530
        /*0fe8*/ 	.word	0x000000ff
        /*0fec*/ 	.word	0x00000128
        /*0ff0*/ 	.short	0x0100
        /*0ff2*/ 	.byte	0x07
	.zero		1


	//   ....[32]....
        /*0ff4*/ 	.word	0x00000540
        /*0ff8*/ 	.word	0x000000ff
        /*0ffc*/ 	.word	0x00000080
        /*1000*/ 	.short	0x0100
        /*1002*/ 	.byte	0x07
	.zero		1


	//   ....[33]....
        /*1004*/ 	.word	0x00000550
        /*1008*/ 	.word	0x000000ff
        /*100c*/ 	.word	0x00000130
        /*1010*/ 	.short	0x0100
        /*1012*/ 	.byte	0x07
	.zero		1


	//   ....[34]....
        /*1014*/ 	.word	0x00000560
        /*1018*/ 	.word	0x000000ff
        /*101c*/ 	.word	0x00000088
        /*1020*/ 	.short	0x0100
        /*1022*/ 	.byte	0x07
	.zero		1


	//   ....[35]....
        /*1024*/ 	.word	0x00000570
        /*1028*/ 	.word	0x000000ff
        /*102c*/ 	.word	0x00000138
        /*1030*/ 	.short	0x0100
        /*1032*/ 	.byte	0x07
	.zero		1


	//   ....[36]....
        /*1034*/ 	.word	0x00000580
        /*1038*/ 	.word	0x000000ff
        /*103c*/ 	.word	0x00000090
        /*1040*/ 	.short	0x0100
        /*1042*/ 	.byte	0x07
	.zero		1


	//   ....[37]....
        /*1044*/ 	.word	0x00000590
        /*1048*/ 	.word	0x000000ff
        /*104c*/ 	.word	0x00000140
        /*1050*/ 	.short	0x0100
        /*1052*/ 	.byte	0x07
	.zero		1


	//   ....[38]....
        /*1054*/ 	.word	0x000005a0
        /*1058*/ 	.word	0x000000ff
        /*105c*/ 	.word	0x00000098
        /*1060*/ 	.short	0x0100
        /*1062*/ 	.byte	0x07
	.zero		1


	//   ....[39]....
        /*1064*/ 	.word	0x000005b0
        /*1068*/ 	.word	0x000000ff
        /*106c*/ 	.word	0x00000148
        /*1070*/ 	.short	0x0100
        /*1072*/ 	.byte	0x07
	.zero		1


	//   ....[40]....
        /*1074*/ 	.word	0x000005c0
        /*1078*/ 	.word	0x000000ff
        /*107c*/ 	.word	0x000000a0
        /*1080*/ 	.short	0x0100
        /*1082*/ 	.byte	0x07
	.zero		1


	//   ....[41]....
        /*1084*/ 	.word	0x000005d0
        /*1088*/ 	.word	0x000000ff
        /*108c*/ 	.word	0x00000150
        /*1090*/ 	.short	0x0100
        /*1092*/ 	.byte	0x07
	.zero		1


	//   ....[42]....
        /*1094*/ 	.word	0x000005e0
        /*1098*/ 	.word	0x000000ff
        /*109c*/ 	.word	0x000000a8
        /*10a0*/ 	.short	0x0100
        /*10a2*/ 	.byte	0x07
	.zero		1


	//   ....[43]....
        /*10a4*/ 	.word	0x000005f0
        /*10a8*/ 	.word	0x000000ff
        /*10ac*/ 	.word	0x00000158
        /*10b0*/ 	.short	0x0100
        /*10b2*/ 	.byte	0x07
	.zero		1


	//   ....[44]....
        /*10b4*/ 	.word	0x00000ab0
        /*10b8*/ 	.word	0x000000ff
        /*10bc*/ 	.word	0x00000190
        /*10c0*/ 	.short	0x0100
        /*10c2*/ 	.byte	0x07
	.zero		1


	//   ....[45]....
        /*10c4*/ 	.word	0x00000b30
        /*10c8*/ 	.word	0x000000ff
        /*10cc*/ 	.word	0x00000198
        /*10d0*/ 	.short	0x0100
        /*10d2*/ 	.byte	0x07
	.zero		1


	//   ....[46]....
        /*10d4*/ 	.word	0x00000bb0
        /*10d8*/ 	.word	0x000000ff
        /*10dc*/ 	.word	0x00000170
        /*10e0*/ 	.short	0x0100
        /*10e2*/ 	.byte	0x0a
	.zero		1


	//   ....[47]....
        /*10e4*/ 	.word	0x00000bc0
        /*10e8*/ 	.word	0x000000ff
        /*10ec*/ 	.word	0x00000178
        /*10f0*/ 	.short	0x0100
        /*10f2*/ 	.byte	0x0a
	.zero		1


	//   ....[48]....
        /*10f4*/ 	.word	0x00000bd0
        /*10f8*/ 	.word	0x000000ff
        /*10fc*/ 	.word	0x00000180
        /*1100*/ 	.short	0x0100
        /*1102*/ 	.byte	0x0a
	.zero		1


	//   ....[49]....
        /*1104*/ 	.word	0x00000be0
        /*1108*/ 	.word	0x000000ff
        /*110c*/ 	.word	0x00000188
        /*1110*/ 	.short	0x0100
        /*1112*/ 	.byte	0x0a
	.zero		1


	//   ....[50]....
        /*1114*/ 	.word	0x00001a90
        /*1118*/ 	.word	0x000000ff
        /*111c*/ 	.word	0xfffffff8
        /*1120*/ 	.short	0x010a
        /*1122*/ 	.byte	0x11
	.zero		1


	//   ....[51]....
        /*1124*/ 	.word	0x00002470
        /*1128*/ 	.word	0x000000ff
        /*112c*/ 	.word	0x00000000
        /*1130*/ 	.short	0x010a
        /*1132*/ 	.byte	0x06
	.zero		1


	//   ....[52]....
        /*1134*/ 	.word	0x000024b0
        /*1138*/ 	.word	0x000000ff
        /*113c*/ 	.word	0x00000000
        /*1140*/ 	.short	0x010a
        /*1142*/ 	.byte	0x06
	.zero		1


	//   ....[53]....
        /*1144*/ 	.word	0x00003640
        /*1148*/ 	.word	0x000000ff
        /*114c*/ 	.word	0x00000000
        /*1150*/ 	.short	0x010a
        /*1152*/ 	.byte	0x09
	.zero		1


	//   ....[54]....
        /*1154*/ 	.word	0x00003680
        /*1158*/ 	.word	0x000000ff
        /*115c*/ 	.word	0x00000000
        /*1160*/ 	.short	0x010a
        /*1162*/ 	.byte	0x09
	.zero		1


	//   ....[55]....
        /*1164*/ 	.word	0x000046f0
        /*1168*/ 	.word	0x000000e5
        /*116c*/ 	.word	0x00000000
        /*1170*/ 	.short	0x0101
        /*1172*/ 	.byte	0x3f
	.zero		1


	//   ....[56]....
        /*1174*/ 	.word	0x000057b0
        /*1178*/ 	.word	0x000000e3
        /*117c*/ 	.word	0x00000000
        /*1180*/ 	.short	0x0101
        /*1182*/ 	.byte	0x1d
	.zero		1


	//   ....[57]....
        /*1184*/ 	.word	0x00005940
        /*1188*/ 	.word	0x00000018
        /*118c*/ 	.word	0x00000000
        /*1190*/ 	.short	0x0101
        /*1192*/ 	.byte	0x3f
	.zero		1


	//   ....[58]....
        /*1194*/ 	.word	0x00005a00
        /*1198*/ 	.word	0x000000ff
        /*119c*/ 	.word	0x00000008
        /*11a0*/ 	.short	0x010a
        /*11a2*/ 	.byte	0x11
	.zero		1


	//   ....[59]....
        /*11a4*/ 	.word	0x0000ebf0
        /*11a8*/ 	.word	0x00000003
        /*11ac*/ 	.word	0x00000000
        /*11b0*/ 	.short	0x0101
        /*11b2*/ 	.byte	0x1d
	.zero		1


	//   ....[60]....
        /*11b4*/ 	.word	0x0000f640
        /*11b8*/ 	.word	0x0000000c
        /*11bc*/ 	.word	0x000000b0
        /*11c0*/ 	.short	0x010a
        /*11c2*/ 	.byte	0x3f
	.zero		1


	//   ....[61]....
        /*11c4*/ 	.word	0x0000fa10
        /*11c8*/ 	.word	0x00000004
        /*11cc*/ 	.word	0x00000198
        /*11d0*/ 	.short	0x0101
        /*11d2*/ 	.byte	0x3f
	.zero		1


	//   ....[62]....
        /*11d4*/ 	.word	0x00010210
        /*11d8*/ 	.word	0x00000007
        /*11dc*/ 	.word	0x00000000
        /*11e0*/ 	.short	0x010a
        /*11e2*/ 	.byte	0x3f
	.zero		1


	//   ....[63]....
        /*11e4*/ 	.word	0x00010290
        /*11e8*/ 	.word	0x00000009
        /*11ec*/ 	.word	0x00000000
        /*11f0*/ 	.short	0x010a
        /*11f2*/ 	.byte	0x3f
	.zero		1


	//   ....[64]....
        /*11f4*/ 	.word	0x00010320
        /*11f8*/ 	.word	0x00000006
        /*11fc*/ 	.word	0x00000000
        /*1200*/ 	.short	0x010a
        /*1202*/ 	.byte	0x3f
	.zero		1


	//   ....[65]....
        /*1204*/ 	.word	0x000103b0
        /*1208*/ 	.word	0x00000009
        /*120c*/ 	.word	0x00000000
        /*1210*/ 	.short	0x010a
        /*1212*/ 	.byte	0x3f
	.zero		1


	//   ....[66]....
        /*1214*/ 	.word	0x00010440
        /*1218*/ 	.word	0x00000006
        /*121c*/ 	.word	0x00000000
        /*1220*/ 	.short	0x010a
        /*1222*/ 	.byte	0x3f
	.zero		1


	//   ....[67]....
        /*1224*/ 	.word	0x000104d0
        /*1228*/ 	.word	0x00000009
        /*122c*/ 	.word	0x00000000
        /*1230*/ 	.short	0x010a
        /*1232*/ 	.byte	0x3f
	.zero		1


	//   ....[68]....
        /*1234*/ 	.word	0x00010560
        /*1238*/ 	.word	0x00000006
        /*123c*/ 	.word	0x00000000
        /*1240*/ 	.short	0x010a
        /*1242*/ 	.byte	0x3f
	.zero		1


	//   ....[69]....
        /*1244*/ 	.word	0x000105f0
        /*1248*/ 	.word	0x00000009
        /*124c*/ 	.word	0x00000000
        /*1250*/ 	.short	0x010a
        /*1252*/ 	.byte	0x3f
	.zero		1


	//   ....[70]....
        /*1254*/ 	.word	0x00010680
        /*1258*/ 	.word	0x00000006
        /*125c*/ 	.word	0x00000000
        /*1260*/ 	.short	0x010a
        /*1262*/ 	.byte	0x3f
	.zero		1


	//   ....[71]....
        /*1264*/ 	.word	0x00010710
        /*1268*/ 	.word	0x00000009
        /*126c*/ 	.word	0x00000000
        /*1270*/ 	.short	0x010a
        /*1272*/ 	.byte	0x3f
	.zero		1


	//   ....[72]....
        /*1274*/ 	.word	0x000107a0
        /*1278*/ 	.word	0x00000006
        /*127c*/ 	.word	0x00000000
        /*1280*/ 	.short	0x010a
        /*1282*/ 	.byte	0x3f
	.zero		1


	//   ....[73]....
        /*1284*/ 	.word	0x00010830
        /*1288*/ 	.word	0x00000009
        /*128c*/ 	.word	0x00000000
        /*1290*/ 	.short	0x010a
        /*1292*/ 	.byte	0x3f
	.zero		1


	//   ....[74]....
        /*1294*/ 	.word	0x000108c0
        /*1298*/ 	.word	0x00000006
        /*129c*/ 	.word	0x00000000
        /*12a0*/ 	.short	0x010a
        /*12a2*/ 	.byte	0x3f
	.zero		1


	//   ....[75]....
        /*12a4*/ 	.word	0x00010950
        /*12a8*/ 	.word	0x00000009
        /*12ac*/ 	.word	0x00000000
        /*12b0*/ 	.short	0x010a
        /*12b2*/ 	.byte	0x3f
	.zero		1


	//   ....[76]....
        /*12b4*/ 	.word	0x000109e0
        /*12b8*/ 	.word	0x00000006
        /*12bc*/ 	.word	0x00000000
        /*12c0*/ 	.short	0x010a
        /*12c2*/ 	.byte	0x3f
	.zero		1


	//   ....[77]....
        /*12c4*/ 	.word	0x00010a70
        /*12c8*/ 	.word	0x00000009
        /*12cc*/ 	.word	0x00000000
        /*12d0*/ 	.short	0x010a
        /*12d2*/ 	.byte	0x3f
	.zero		1


	//   ....[78]....
        /*12d4*/ 	.word	0x00010b00
        /*12d8*/ 	.word	0x00000006
        /*12dc*/ 	.word	0x00000000
        /*12e0*/ 	.short	0x010a
        /*12e2*/ 	.byte	0x3f
	.zero		1


	//   ....[79]....
        /*12e4*/ 	.word	0x00010b90
        /*12e8*/ 	.word	0x00000009
        /*12ec*/ 	.word	0x00000000
        /*12f0*/ 	.short	0x010a
        /*12f2*/ 	.byte	0x3f
	.zero		1


	//   ....[80]....
        /*12f4*/ 	.word	0x00010c20
        /*12f8*/ 	.word	0x00000006
        /*12fc*/ 	.word	0x00000000
        /*1300*/ 	.short	0x010a
        /*1302*/ 	.byte	0x3f
	.zero		1


	//   ....[81]....
        /*1304*/ 	.word	0x00010cb0
        /*1308*/ 	.word	0x00000009
        /*130c*/ 	.word	0x00000000
        /*1310*/ 	.short	0x010a
        /*1312*/ 	.byte	0x3f
	.zero		1


	//   ....[82]....
        /*1314*/ 	.word	0x00010d40
        /*1318*/ 	.word	0x00000006
        /*131c*/ 	.word	0x00000000
        /*1320*/ 	.short	0x010a
        /*1322*/ 	.byte	0x3f
	.zero		1


	//   ....[83]....
        /*1324*/ 	.word	0x00010dd0
        /*1328*/ 	.word	0x00000003
        /*132c*/ 	.word	0x00000000
        /*1330*/ 	.short	0x010a
        /*1332*/ 	.byte	0x3f
	.zero		1


	//   ....[84]....
        /*1334*/ 	.word	0x00010e40
        /*1338*/ 	.word	0x00000003
        /*133c*/ 	.word	0xfffffff8
        /*1340*/ 	.short	0x010a
        /*1342*/ 	.byte	0x3f
	.zero		1


	//   ....[85]....
        /*1344*/ 	.word	0x00010ea0
        /*1348*/ 	.word	0x00000003
        /*134c*/ 	.word	0x00000000
        /*1350*/ 	.short	0x010a
        /*1352*/ 	.byte	0x3f
	.zero		1


	//   ....[86]....
        /*1354*/ 	.word	0x00010f10
        /*1358*/ 	.word	0x00000000
        /*135c*/ 	.word	0x00000000
        /*1360*/ 	.short	0x010a
        /*1362*/ 	.byte	0x3f
	.zero		1


	//   ....[87]....
        /*1364*/ 	.word	0x00010f80
        /*1368*/ 	.word	0x00000019
        /*136c*/ 	.word	0x00000008
        /*1370*/ 	.short	0x010a
        /*1372*/ 	.byte	0x3f
	.zero		1


	//   ....[88]....
        /*1374*/ 	.word	0x00011050
        /*1378*/ 	.word	0x0000000c
        /*137c*/ 	.word	0x000000b0
        /*1380*/ 	.short	0x010a
        /*1382*/ 	.byte	0x3f
	.zero		1


	//   ....[89]....
        /*1384*/ 	.word	0x00011130
        /*1388*/ 	.word	0x00000007
        /*138c*/ 	.word	0x00000000
        /*1390*/ 	.short	0x010a
        /*1392*/ 	.byte	0x3f
	.zero		1


	//   ....[90]....
        /*1394*/ 	.word	0x00011180
        /*1398*/ 	.word	0x00000009
        /*139c*/ 	.word	0x00000000
        /*13a0*/ 	.short	0x010a
        /*13a2*/ 	.byte	0x3f
	.zero		1


	//   ....[91]....
        /*13a4*/ 	.word	0x000111d0
        /*13a8*/ 	.word	0x00000006
        /*13ac*/ 	.word	0x00000000
        /*13b0*/ 	.short	0x010a
        /*13b2*/ 	.byte	0x3f
	.zero		1


	//   ....[92]....
        /*13b4*/ 	.word	0x00011220
        /*13b8*/ 	.word	0x00000009
        /*13bc*/ 	.word	0x00000000
        /*13c0*/ 	.short	0x010a
        /*13c2*/ 	.byte	0x3f
	.zero		1


	//   ....[93]....
        /*13c4*/ 	.word	0x00011270
        /*13c8*/ 	.word	0x00000006
        /*13cc*/ 	.word	0x00000000
        /*13d0*/ 	.short	0x010a
        /*13d2*/ 	.byte	0x3f
	.zero		1


	//   ....[94]....
        /*13d4*/ 	.word	0x000112c0
        /*13d8*/ 	.word	0x00000009
        /*13dc*/ 	.word	0x00000000
        /*13e0*/ 	.short	0x010a
        /*13e2*/ 	.byte	0x3f
	.zero		1


	//   ....[95]....
        /*13e4*/ 	.word	0x00011310
        /*13e8*/ 	.word	0x00000006
        /*13ec*/ 	.word	0x00000000
        /*13f0*/ 	.short	0x010a
        /*13f2*/ 	.byte	0x3f
	.zero		1


	//   ....[96]....
        /*13f4*/ 	.word	0x00011360
        /*13f8*/ 	.word	0x00000009
        /*13fc*/ 	.word	0x00000000
        /*1400*/ 	.short	0x010a
        /*1402*/ 	.byte	0x3f
	.zero		1


	//   ....[97]....
        /*1404*/ 	.word	0x000113b0
        /*1408*/ 	.word	0x00000006
        /*140c*/ 	.word	0x00000000
        /*1410*/ 	.short	0x010a
        /*1412*/ 	.byte	0x3f
	.zero		1


	//   ....[98]....
        /*1414*/ 	.word	0x00011400
        /*1418*/ 	.word	0x00000009
        /*141c*/ 	.word	0x00000000
        /*1420*/ 	.short	0x010a
        /*1422*/ 	.byte	0x3f
	.zero		1


	//   ....[99]....
        /*1424*/ 	.word	0x00011450
        /*1428*/ 	.word	0x00000006
        /*142c*/ 	.word	0x00000000
        /*1430*/ 	.short	0x010a
        /*1432*/ 	.byte	0x3f
	.zero		1


	//   ....[100]....
        /*1434*/ 	.word	0x000114a0
        /*1438*/ 	.word	0x00000009
        /*143c*/ 	.word	0x00000000
        /*1440*/ 	.short	0x010a
        /*1442*/ 	.byte	0x3f
	.zero		1


	//   ....[101]....
        /*1444*/ 	.word	0x000114f0
        /*1448*/ 	.word	0x00000006
        /*144c*/ 	.word	0x00000000
        /*1450*/ 	.short	0x010a
        /*1452*/ 	.byte	0x3f
	.zero		1


	//   ....[102]....
        /*1454*/ 	.word	0x00011540
        /*1458*/ 	.word	0x00000009
        /*145c*/ 	.word	0x00000000
        /*1460*/ 	.short	0x010a
        /*1462*/ 	.byte	0x3f
	.zero		1


	//   ....[103]....
        /*1464*/ 	.word	0x00011590
        /*1468*/ 	.word	0x00000006
        /*146c*/ 	.word	0x00000000
        /*1470*/ 	.short	0x010a
        /*1472*/ 	.byte	0x3f
	.zero		1


	//   ....[104]....
        /*1474*/ 	.word	0x000115e0
        /*1478*/ 	.word	0x00000009
        /*147c*/ 	.word	0x00000000
        /*1480*/ 	.short	0x010a
        /*1482*/ 	.byte	0x3f
	.zero		1


	//   ....[105]....
        /*1484*/ 	.word	0x00011630
        /*1488*/ 	.word	0x00000006
        /*148c*/ 	.word	0x00000000
        /*1490*/ 	.short	0x010a
        /*1492*/ 	.byte	0x3f
	.zero		1


	//   ....[106]....
        /*1494*/ 	.word	0x00011680
        /*1498*/ 	.word	0x00000009
        /*149c*/ 	.word	0x00000000
        /*14a0*/ 	.short	0x010a
        /*14a2*/ 	.byte	0x3f
	.zero		1


	//   ....[107]....
        /*14a4*/ 	.word	0x000116d0
        /*14a8*/ 	.word	0x00000006
        /*14ac*/ 	.word	0x00000000
        /*14b0*/ 	.short	0x010a
        /*14b2*/ 	.byte	0x3f
	.zero		1


	//   ....[108]....
        /*14b4*/ 	.word	0x00011720
        /*14b8*/ 	.word	0x00000009
        /*14bc*/ 	.word	0x00000000
        /*14c0*/ 	.short	0x010a
        /*14c2*/ 	.byte	0x3f
	.zero		1


	//   ....[109]....
        /*14c4*/ 	.word	0x00011770
        /*14c8*/ 	.word	0x00000006
        /*14cc*/ 	.word	0x00000000
        /*14d0*/ 	.short	0x010a
        /*14d2*/ 	.byte	0x3f
	.zero		1


	//----- nvinfo : EIATTR_NUM_MBARRIERS
	.align		4
.L_30:
        /*14d4*/ 	.byte	0x03, 0x38
        /*14d6*/ 	.short	0x0032


	//----- nvinfo : EIATTR_EXIT_INSTR_OFFSETS
	.align		4
        /*14d8*/ 	.byte	0x04, 0x1c
        /*14da*/ 	.short	(.L_32 - .L_31)


	//   ....[0]....
.L_31:
        /*14dc*/ 	.word	0x000017d0


	//   ....[1]....
        /*14e0*/ 	.word	0x00001830


	//   ....[2]....
        /*14e4*/ 	.word	0x0000f300


	//   ....[3]....
        /*14e8*/ 	.word	0x0000f330


	//   ....[4]....
        /*14ec*/ 	.word	0x00010e20


	//----- nvinfo : EIATTR_MAX_THREADS
	.align		4
.L_32:
        /*14f0*/ 	.byte	0x04, 0x05
        /*14f2*/ 	.short	(.L_34 - .L_33)
.L_33:
        /*14f4*/ 	.word	0x00000180
        /*14f8*/ 	.word	0x00000001
        /*14fc*/ 	.word	0x00000001


	//----- nvinfo : EIATTR_CRS_STACK_SIZE
	.align		4
.L_34:
        /*1500*/ 	.byte	0x04, 0x1e
        /*1502*/ 	.short	(.L_36 - .L_35)
.L_35:
        /*1504*/ 	.word	0x00000000


	//----- nvinfo : EIATTR_CBANK_PARAM_SIZE
	.align		4
.L_36:
        /*1508*/ 	.byte	0x03, 0x19
        /*150a*/ 	.short	0x0470


	//----- nvinfo : EIATTR_PARAM_CBANK
	.align		4
        /*150c*/ 	.byte	0x04, 0x0a
        /*150e*/ 	.short	(.L_38 - .L_37)
	.align		4
.L_37:
        /*1510*/ 	.word	index@(.nv.constant0._ZN7cutlass13device_kernelINS_4gemm6kernel13GemmUniversalIN4cute5tupleIJiiiiEEENS1_10collective13CollectiveMmaINS1_37MainloopSm90TmaGmmaWarpSpecializedFP8ILi22ENS5_IJNS4_1CILi4EEENSA_ILi1EEESC_EEENS1_32KernelTmaWarpSpecializedPingpongEEENS5_IJNSA_ILi64EEENSA_ILi256EEENSA_ILi32EEEEEENS_12float_e5m2_tENS5_IJlSC_lEEESK_SL_NS4_8TiledMMAINS4_8MMA_AtomIJNS4_4SM904GMMA31MMA_64x256x32_F32E5M2E5M2_SS_TNILNSP_7ScaleInE1ELSR_1EEEEEENS4_6LayoutINS5_IJSC_SC_SC_EEENS5_IJNSA_ILi0EEESW_SW_EEEEENS5_IJNS4_10UnderscoreESZ_SZ_EEEEENS4_13SM90_TMA_LOADENS4_14ComposedLayoutINS4_7SwizzleILi1ELi4ELi3EEENS4_18smem_ptr_flag_bitsILi8EEENSU_INS5_IJNSA_ILi8EEESI_EEENS5_IJSI_SC_EEEEEEEvNS4_8identityENS4_23SM90_TMA_LOAD_MULTICASTES1C_vS1D_EENS_8epilogue10collective6detail29Sm90TmaWarpSpecializedAdapterINS1H_15DefaultEpilogueISK_SL_SL_NS1G_6thread17LinearCombinationISK_Li1EffLNS1L_9ScaleType4KindE0ELNS_15FloatRoundStyleE2ESK_EENS1_15EpilogueDefaultEEEEEvvEEEEvNT_6ParamsE)
        /*1514*/ 	.short	0x0210
        /*1516*/ 	.short	0x0470


	//----- nvinfo : EIATTR_SW_WAR
	.align		4
.L_38:
        /*1518*/ 	.byte	0x04, 0x36
        /*151a*/ 	.short	(.L_40 - .L_39)
.L_39:
        /*151c*/ 	.word	0x00000008
.L_40:


//--------------------- .nv.callgraph             --------------------------
	.section	.nv.callgraph,"",@"SHT_CUDA_CALLGRAPH"
	.align	4
	.sectionentsize	8
	.align		4
        /*0000*/ 	.word	0x00000000
	.align		4
        /*0004*/ 	.word	0xffffffff
	.align		4
        /*0008*/ 	.word	0x00000000
	.align		4
        /*000c*/ 	.word	0xfffffffe
	.align		4
        /*0010*/ 	.word	0x00000000
	.align		4
        /*0014*/ 	.word	0xfffffffd
	.align		4
        /*0018*/ 	.word	0x00000000
	.align		4
        /*001c*/ 	.word	0xfffffffc


//--------------------- .nv.constant4             --------------------------
	.section	.nv.constant4,"a",@progbits
	.align	8
	.align		8
.nv.constant4:
        /*0000*/ 	.dword	_ZN40_INTERNAL_f8115ce8_4_k_cu_d08f2c24_220294cuda3std3__45__cpo5beginE
	.align		8
        /*0008*/ 	.dword	_ZN40_INTERNAL_f8115ce8_4_k_cu_d08f2c24_220294cuda3std3__45__cpo3endE
	.align		8
        /*0010*/ 	.dword	_ZN40_INTERNAL_f8115ce8_4_k_cu_d08f2c24_220294cuda3std3__45__cpo6cbeginE
	.align		8
        /*0018*/ 	.dword	_ZN40_INTERNAL_f8115ce8_4_k_cu_d08f2c24_220294cuda3std3__45__cpo4cendE
	.align		8
        /*0020*/ 	.dword	_ZN40_INTERNAL_f8115ce8_4_k_cu_d08f2c24_220294cuda3std3__442_GLOBAL__N__f8115ce8_4_k_cu_d08f2c24_220296ignoreE
	.align		8
        /*0028*/ 	.dword	_ZN40_INTERNAL_f8115ce8_4_k_cu_d08f2c24_220294cuda3std3__419piecewise_constructE
	.align		8
        /*0030*/ 	.dword	_ZN40_INTERNAL_f8115ce8_4_k_cu_d08f2c24_220294cuda3std3__48in_placeE
	.align		8
        /*0038*/ 	.dword	_ZN40_INTERNAL_f8115ce8_4_k_cu_d08f2c24_220294cuda3std6ranges3__45__cpo4swapE
	.align		8
        /*0040*/ 	.dword	_ZN40_INTERNAL_f8115ce8_4_k_cu_d08f2c24_220294cuda3std6ranges3__45__cpo9iter_moveE
	.align		8
        /*0048*/ 	.dword	_ZN40_INTERNAL_f8115ce8_4_k_cu_d08f2c24_220294cute7productE
	.align		8
        /*0050*/ 	.dword	_ZN40_INTERNAL_f8115ce8_4_k_cu_d08f2c24_220294cute1_E


//--------------------- .text._ZN7cutlass13device_kernelINS_4gemm6kernel13GemmUniversalIN4cute5tupleIJiiiiEEENS1_10collective13CollectiveMmaINS1_37MainloopSm90TmaGmmaWarpSpecializedFP8ILi22ENS5_IJNS4_1CILi4EEENSA_ILi1EEESC_EEENS1_32KernelTmaWarpSpecializedPingpongEEENS5_IJNSA_ILi64EEENSA_ILi256EEENSA_ILi32EEEEEENS_12float_e5m2_tENS5_IJlSC_lEEESK_SL_NS4_8TiledMMAINS4_8MMA_AtomIJNS4_4SM904GMMA31MMA_64x256x32_F32E5M2E5M2_SS_TNILNSP_7ScaleInE1ELSR_1EEEEEENS4_6LayoutINS5_IJSC_SC_SC_EEENS5_IJNSA_ILi0EEESW_SW_EEEEENS5_IJNS4_10UnderscoreESZ_SZ_EEEEENS4_13SM90_TMA_LOADENS4_14ComposedLayoutINS4_7SwizzleILi1ELi4ELi3EEENS4_18smem_ptr_flag_bitsILi8EEENSU_INS5_IJNSA_ILi8EEESI_EEENS5_IJSI_SC_EEEEEEEvNS4_8identityENS4_23SM90_TMA_LOAD_MULTICASTES1C_vS1D_EENS_8epilogue10collective6detail29Sm90TmaWarpSpecializedAdapterINS1H_15DefaultEpilogueISK_SL_SL_NS1G_6thread17LinearCombinationISK_Li1EffLNS1L_9ScaleType4KindE0ELNS_15FloatRoundStyleE2ESK_EENS1_15EpilogueDefaultEEEEEvvEEEEvNT_6ParamsE --------------------------
	.section	.text._ZN7cutlass13device_kernelINS_4gemm6kernel13GemmUniversalIN4cute5tupleIJiiiiEEENS1_10collective13CollectiveMmaINS1_37MainloopSm90TmaGmmaWarpSpecializedFP8ILi22ENS5_IJNS4_1CILi4EEENSA_ILi1EEESC_EEENS1_32KernelTmaWarpSpecializedPingpongEEENS5_IJNSA_ILi64EEENSA_ILi256EEENSA_ILi32EEEEEENS_12float_e5m2_tENS5_IJlSC_lEEESK_SL_NS4_8TiledMMAINS4_8MMA_AtomIJNS4_4SM904GMMA31MMA_64x256x32_F32E5M2E5M2_SS_TNILNSP_7ScaleInE1ELSR_1EEEEEENS4_6LayoutINS5_IJSC_SC_SC_EEENS5_IJNSA_ILi0EEESW_SW_EEEEENS5_IJNS4_10UnderscoreESZ_SZ_EEEEENS4_13SM90_TMA_LOADENS4_14ComposedLayoutINS4_7SwizzleILi1ELi4ELi3EEENS4_18smem_ptr_flag_bitsILi8EEENSU_INS5_IJNSA_ILi8EEESI_EEENS5_IJSI_SC_EEEEEEEvNS4_8identityENS4_23SM90_TMA_LOAD_MULTICASTES1C_vS1D_EENS_8epilogue10collective6detail29Sm90TmaWarpSpecializedAdapterINS1H_15DefaultEpilogueISK_SL_SL_NS1G_6thread17LinearCombinationISK_Li1EffLNS1L_9ScaleType4KindE0ELNS_15FloatRoundStyleE2ESK_EENS1_15EpilogueDefaultEEEEEvvEEEEvNT_6ParamsE,"ax",@progbits
	.align	128
.text._ZN7cutlass13device_kernelINS_4gemm6kernel13GemmUniversalIN4cute5tupleIJiiiiEEENS1_10collective13CollectiveMmaINS1_37MainloopSm90TmaGmmaWarpSpecializedFP8ILi22ENS5_IJNS4_1CILi4EEENSA_ILi1EEESC_EEENS1_32KernelTmaWarpSpecializedPingpongEEENS5_IJNSA_ILi64EEENSA_ILi256EEENSA_ILi32EEEEEENS_12float_e5m2_tENS5_IJlSC_lEEESK_SL_NS4_8TiledMMAINS4_8MMA_AtomIJNS4_4SM904GMMA31MMA_64x256x32_F32E5M2E5M2_SS_TNILNSP_7ScaleInE1ELSR_1EEEEEENS4_6LayoutINS5_IJSC_SC_SC_EEENS5_IJNSA_ILi0EEESW_SW_EEEEENS5_IJNS4_10UnderscoreESZ_SZ_EEEEENS4_13SM90_TMA_LOADENS4_14ComposedLayoutINS4_7SwizzleILi1ELi4ELi3EEENS4_18smem_ptr_flag_bitsILi8EEENSU_INS5_IJNSA_ILi8EEESI_EEENS5_IJSI_SC_EEEEEEEvNS4_8identityENS4_23SM90_TMA_LOAD_MULTICASTES1C_vS1D_EENS_8epilogue10collective6detail29Sm90TmaWarpSpecializedAdapterINS1H_15DefaultEpilogueISK_SL_SL_NS1G_6thread17LinearCombinationISK_Li1EffLNS1L_9ScaleType4KindE0ELNS_15FloatRoundStyleE2ESK_EENS1_15EpilogueDefaultEEEEEvvEEEEvNT_6ParamsE:
        .type           _ZN7cutlass13device_kernelINS_4gemm6kernel13GemmUniversalIN4cute5tupleIJiiiiEEENS1_10collective13CollectiveMmaINS1_37MainloopSm90TmaGmmaWarpSpecializedFP8ILi22ENS5_IJNS4_1CILi4EEENSA_ILi1EEESC_EEENS1_32KernelTmaWarpSpecializedPingpongEEENS5_IJNSA_ILi64EEENSA_ILi256EEENSA_ILi32EEEEEENS_12float_e5m2_tENS5_IJlSC_lEEESK_SL_NS4_8TiledMMAINS4_8MMA_AtomIJNS4_4SM904GMMA31MMA_64x256x32_F32E5M2E5M2_SS_TNILNSP_7ScaleInE1ELSR_1EEEEEENS4_6LayoutINS5_IJSC_SC_SC_EEENS5_IJNSA_ILi0EEESW_SW_EEEEENS5_IJNS4_10UnderscoreESZ_SZ_EEEEENS4_13SM90_TMA_LOADENS4_14ComposedLayoutINS4_7SwizzleILi1ELi4ELi3EEENS4_18smem_ptr_flag_bitsILi8EEENSU_INS5_IJNSA_ILi8EEESI_EEENS5_IJSI_SC_EEEEEEEvNS4_8identityENS4_23SM90_TMA_LOAD_MULTICASTES1C_vS1D_EENS_8epilogue10collective6detail29Sm90TmaWarpSpecializedAdapterINS1H_15DefaultEpilogueISK_SL_SL_NS1G_6thread17LinearCombinationISK_Li1EffLNS1L_9ScaleType4KindE0ELNS_15FloatRoundStyleE2ESK_EENS1_15EpilogueDefaultEEEEEvvEEEEvNT_6ParamsE,@function
        .size           _ZN7cutlass13device_kernelINS_4gemm6kernel13GemmUniversalIN4cute5tupleIJiiiiEEENS1_10collective13CollectiveMmaINS1_37MainloopSm90TmaGmmaWarpSpecializedFP8ILi22ENS5_IJNS4_1CILi4EEENSA_ILi1EEESC_EEENS1_32KernelTmaWarpSpecializedPingpongEEENS5_IJNSA_ILi64EEENSA_ILi256EEENSA_ILi32EEEEEENS_12float_e5m2_tENS5_IJlSC_lEEESK_SL_NS4_8TiledMMAINS4_8MMA_AtomIJNS4_4SM904GMMA31MMA_64x256x32_F32E5M2E5M2_SS_TNILNSP_7ScaleInE1ELSR_1EEEEEENS4_6LayoutINS5_IJSC_SC_SC_EEENS5_IJNSA_ILi0EEESW_SW_EEEEENS5_IJNS4_10UnderscoreESZ_SZ_EEEEENS4_13SM90_TMA_LOADENS4_14ComposedLayoutINS4_7SwizzleILi1ELi4ELi3EEENS4_18smem_ptr_flag_bitsILi8EEENSU_INS5_IJNSA_ILi8EEESI_EEENS5_IJSI_SC_EEEEEEEvNS4_8identityENS4_23SM90_TMA_LOAD_MULTICASTES1C_vS1D_EENS_8epilogue10collective6detail29Sm90TmaWarpSpecializedAdapterINS1H_15DefaultEpilogueISK_SL_SL_NS1G_6thread17LinearCombinationISK_Li1EffLNS1L_9ScaleType4KindE0ELNS_15FloatRoundStyleE2ESK_EENS1_15EpilogueDefaultEEEEEvvEEEEvNT_6ParamsE,(.L_x_373 - _ZN7cutlass13device_kernelINS_4gemm6kernel13GemmUniversalIN4cute5tupleIJiiiiEEENS1_10collective13CollectiveMmaINS1_37MainloopSm90TmaGmmaWarpSpecializedFP8ILi22ENS5_IJNS4_1CILi4EEENSA_ILi1EEESC_EEENS1_32KernelTmaWarpSpecializedPingpongEEENS5_IJNSA_ILi64EEENSA_ILi256EEENSA_ILi32EEEEEENS_12float_e5m2_tENS5_IJlSC_lEEESK_SL_NS4_8TiledMMAINS4_8MMA_AtomIJNS4_4SM904GMMA31MMA_64x256x32_F32E5M2E5M2_SS_TNILNSP_7ScaleInE1ELSR_1EEEEEENS4_6LayoutINS5_IJSC_SC_SC_EEENS5_IJNSA_ILi0EEESW_SW_EEEEENS5_IJNS4_10UnderscoreESZ_SZ_EEEEENS4_13SM90_TMA_LOADENS4_14ComposedLayoutINS4_7SwizzleILi1ELi4ELi3EEENS4_18smem_ptr_flag_bitsILi8EEENSU_INS5_IJNSA_ILi8EEESI_EEENS5_IJSI_SC_EEEEEEEvNS4_8identityENS4_23SM90_TMA_LOAD_MULTICASTES1C_vS1D_EENS_8epilogue10collective6detail29Sm90TmaWarpSpecializedAdapterINS1H_15DefaultEpilogueISK_SL_SL_NS1G_6thread17LinearCombinationISK_Li1EffLNS1L_9ScaleType4KindE0ELNS_15FloatRoundStyleE2ESK_EENS1_15EpilogueDefaultEEEEEvvEEEEvNT_6ParamsE)
        .other          _ZN7cutlass13device_kernelINS_4gemm6kernel13GemmUniversalIN4cute5tupleIJiiiiEEENS1_10collective13CollectiveMmaINS1_37MainloopSm90TmaGmmaWarpSpecializedFP8ILi22ENS5_IJNS4_1CILi4EEENSA_ILi1EEESC_EEENS1_32KernelTmaWarpSpecializedPingpongEEENS5_IJNSA_ILi64EEENSA_ILi256EEENSA_ILi32EEEEEENS_12float_e5m2_tENS5_IJlSC_lEEESK_SL_NS4_8TiledMMAINS4_8MMA_AtomIJNS4_4SM904GMMA31MMA_64x256x32_F32E5M2E5M2_SS_TNILNSP_7ScaleInE1ELSR_1EEEEEENS4_6LayoutINS5_IJSC_SC_SC_EEENS5_IJNSA_ILi0EEESW_SW_EEEEENS5_IJNS4_10UnderscoreESZ_SZ_EEEEENS4_13SM90_TMA_LOADENS4_14ComposedLayoutINS4_7SwizzleILi1ELi4ELi3EEENS4_18smem_ptr_flag_bitsILi8EEENSU_INS5_IJNSA_ILi8EEESI_EEENS5_IJSI_SC_EEEEEEEvNS4_8identityENS4_23SM90_TMA_LOAD_MULTICASTES1C_vS1D_EENS_8epilogue10collective6detail29Sm90TmaWarpSpecializedAdapterINS1H_15DefaultEpilogueISK_SL_SL_NS1G_6thread17LinearCombinationISK_Li1EffLNS1L_9ScaleType4KindE0ELNS_15FloatRoundStyleE2ESK_EENS1_15EpilogueDefaultEEEEEvvEEEEvNT_6ParamsE,@"STO_CUDA_ENTRY STV_DEFAULT"
_ZN7cutlass13device_kernelINS_4gemm6kernel13GemmUniversalIN4cute5tupleIJiiiiEEENS1_10collective13CollectiveMmaINS1_37MainloopSm90TmaGmmaWarpSpecializedFP8ILi22ENS5_IJNS4_1CILi4EEENSA_ILi1EEESC_EEENS1_32KernelTmaWarpSpecializedPingpongEEENS5_IJNSA_ILi64EEENSA_ILi256EEENSA_ILi32EEEEEENS_12float_e5m2_tENS5_IJlSC_lEEESK_SL_NS4_8TiledMMAINS4_8MMA_AtomIJNS4_4SM904GMMA31MMA_64x256x32_F32E5M2E5M2_SS_TNILNSP_7ScaleInE1ELSR_1EEEEEENS4_6LayoutINS5_IJSC_SC_SC_EEENS5_IJNSA_ILi0EEESW_SW_EEEEENS5_IJNS4_10UnderscoreESZ_SZ_EEEEENS4_13SM90_TMA_LOADENS4_14ComposedLayoutINS4_7SwizzleILi1ELi4ELi3EEENS4_18smem_ptr_flag_bitsILi8EEENSU_INS5_IJNSA_ILi8EEESI_EEENS5_IJSI_SC_EEEEEEEvNS4_8identityENS4_23SM90_TMA_LOAD_MULTICASTES1C_vS1D_EENS_8epilogue10collective6detail29Sm90TmaWarpSpecializedAdapterINS1H_15DefaultEpilogueISK_SL_SL_NS1G_6thread17LinearCombinationISK_Li1EffLNS1L_9ScaleType4KindE0ELNS_15FloatRoundStyleE2ESK_EENS1_15EpilogueDefaultEEEEEvvEEEEvNT_6ParamsE:
[----:B------:R-:W0:Y:S02]  /*0000*/  LDC R1, c[0x0][0x28] ;  /* 0x00000a00ff017b82 */ /* 0x000e240000000800 */
[----:B0-----:R-:W-:Y:S01]  /*0010*/  VIADD R1, R1, 0xfffffee8 ;  /* 0xfffffee801017836 */ /* 0x001fe20000000000 */
[----:B------:R-:W0:Y:S01]  /*0020*/  S2R R2, SR_TID.X ;  /* 0x0000000000027919 */ /* 0x000e220000002100 */
[----:B------:R-:W-:Y:S01]  /*0030*/  ELECT P0, URZ, PT ;  /* 0x00000000003f782f */ /* 0x000fe20003800000 */
[----:B------:R-:W-:Y:S01]  /*0040*/  BSSY B0, `(.L_x_0) ;  /* 0x0000014000007945 */ /* 0x000fe20003800000 */
[--C-:B0-----:R-:W-:Y:S02]  /*0050*/  SHF.R.U32.HI R0, RZ, 0x5, R2.reuse ;  /* 0x00000005ff007819 */ /* 0x101fe40000011602 */
[----:B------:R-:W-:-:S03]  /*0060*/  SHF.R.U32.HI R5, RZ, 0x7, R2 ;  /* 0x00000007ff057819 */ /* 0x000fc60000011602 */
[----:B------:R-:W0:Y:S02]  /*0070*/  SHFL.IDX PT, R3, R0, RZ, 0x1f ;  /* 0x00001fff00037589 */ /* 0x000e2400000e0000 */
[----:B0-----:R-:W-:Y:S02]  /*0080*/  R2UR UR6, R3 ;  /* 0x00000000030672ca */ /* 0x001fe400000e0000 */
[----:B------:R0:W1:Y:S11]  /*0090*/  SHFL.IDX PT, R3, R5, RZ, 0x1f ;  /* 0x00001fff05037589 */ /* 0x00007600000e0000 */
[----:B------:R-:W-:-:S02]  /*00a0*/  USHF.R.S32.HI UR4, URZ, 0x1f, UR6 ;  /* 0x0000001f3f047899 */ /* 0x000fc40008011406 */
[----:B------:R-:W-:Y:S02]  /*00b0*/  ISETP.NE.OR P0, PT, RZ, UR6, !P0 ;  /* 0x00000006ff007c0c */ /* 0x000fe4000c705670 */
[----:B------:R-:W-:-:S04]  /*00c0*/  ULEA.HI UR4, UR4, UR6, URZ, 0x2 ;  /* 0x0000000604047291 */ /* 0x000fc8000f8f103f */
[----:B------:R-:W-:-:S04]  /*00d0*/  ULOP3.LUT UR4, UR4, 0xfffffffc, URZ, 0xc0, !UPT ;  /* 0xfffffffc04047892 */ /* 0x000fc8000f8ec03f */
[----:B------:R-:W-:-:S03]  /*00e0*/  UIADD3 UR6, UR6, -UR4, URZ ;  /* 0x8000000406067290 */ /* 0x000fc6000fffe03f */
[----:B01----:R-:W-:Y:S09]  /*00f0*/  @P0 BRA `(.L_x_1) ;  /* 0x0000000000200947 */ /* 0x003ff20003800000 */
[----:B------:R-:W-:Y:S02]  /*0100*/  ULDC.64 UR4, c[0x0][0x198] ;  /* 0x0000660000047ab9 */ /* 0x000fe40000000a00 */
[----:B------:R-:W-:Y:S02]  /*0110*/  UIADD3 UR8, UP0, UR4, 0xf0, URZ ;  /* 0x000000f004087890 */ /* 0x000fe4000ff1e03f */
[----:B------:R-:W-:Y:S02]  /*0120*/  UIADD3 UR4, UP1, UR4, 0x1f0, URZ ;  /* 0x000001f004047890 */ /* 0x000fe4000ff3e03f */
[----:B------:R-:W-:Y:S02]  /*0130*/  UIADD3.X UR9, URZ, UR5, URZ, UP0, !UPT ;  /* 0x000000053f097290 */ /* 0x000fe400087fe43f */
[----:B------:R-:W-:-:S07]  /*0140*/  UIADD3.X UR5, URZ, UR5, URZ, UP1, !UPT ;  /* 0x000000053f057290 */ /* 0x000fce0008ffe43f */
[----:B------:R0:W-:Y:S02]  /*0150*/  UTMACCTL.PF [UR8] ;  /* 0x00000000080079b9 */ /* 0x0001e40008040000 */
[----:B------:R0:W-:Y:S02]  /*0160*/  UTMACCTL.PF [UR4] ;  /* 0x00000000040079b9 */ /* 0x0001e40008040000 */
[----:B0-----:R-:W-:Y:S01]  /*0170*/  NOP ;  /* 0x0000000000007918 */ /* 0x001fe20000000000 */
.L_x_1:
[----:B------:R-:W-:Y:S05]  /*0180*/  BSYNC B0 ;  /* 0x0000000000007941 */ /* 0x000fea0003800000 */
.L_x_0:
[----:B------:R-:W0:Y:S01]  /*0190*/  SHFL.IDX PT, R6, R0, RZ, 0x1f ;  /* 0x00001fff00067589 */ /* 0x000e2200000e0000 */
[----:B------:R-:W-:Y:S01]  /*01a0*/  R2UR UR14, R3 ;  /* 0x00000000030e72ca */ /* 0x000fe200000e0000 */
[----:B------:R-:W-:Y:S01]  /*01b0*/  UISETP.NE.AND UP0, UPT, UR6, 0x3, UPT ;  /* 0x000000030600788c */ /* 0x000fe2000bf05270 */
[----:B------:R-:W-:-:S03]  /*01c0*/  SHF.R.S32.HI R3, RZ, 0x1f, R2 ;  /* 0x0000001fff037819 */ /* 0x000fc60000011402 */
[----:B------:R-:W-:-:S08]  /*01d0*/  UISETP.EQ.OR UP0, UPT, UR6, URZ, !UP0 ;  /* 0x0000003f0600728c */ /* 0x000fd0000c702670 */
[----:B------:R-:W-:Y:S02]  /*01e0*/  UIADD3 UR12, UR14, -0x1, URZ ;  /* 0xffffffff0e0c7890 */ /* 0x000fe4000fffe03f */
[----:B------:R-:W-:Y:S02]  /*01f0*/  UISETP.EQ.AND UP0, UPT, UR14, URZ, UP0 ;  /* 0x0000003f0e00728c */ /* 0x000fe40008702270 */
[----:B------:R-:W-:Y:S02]  /*0200*/  UISETP.GE.U32.AND UP1, UPT, UR12, 0x2, UPT ;  /* 0x000000020c00788c */ /* 0x000fe4000bf26070 */
[----:B------:R-:W-:Y:S01]  /*0210*/  USEL UR13, URZ, 0x1, !UP0 ;  /* 0x000000013f0d7887 */ /* 0x000fe2000c000000 */
[----:B0-----:R-:W-:-:S03]  /*0220*/  ISETP.NE.AND P0, PT, R6, RZ, PT ;  /* 0x000000ff0600720c */ /* 0x001fc60003f05270 */
[----:B------:R-:W-:-:S10]  /*0230*/  USEL UR13, UR13, 0x2, UP1 ;  /* 0x000000020d0d7887 */ /* 0x000fd40008800000 */
[----:B------:R-:W-:Y:S05]  /*0240*/  @P0 BRA `(.L_x_2) ;  /* 0x0000000000f40947 */ /* 0x000fea0003800000 */
[----:B------:R-:W-:Y:S01]  /*0250*/  ELECT P0, URZ, PT ;  /* 0x00000000003f782f */ /* 0x000fe20003800000 */
[----:B------:R-:W-:-:S12]  /*0260*/  BSSY B0, `(.L_x_2) ;  /* 0x000003b000007945 */ /* 0x000fd80003800000 */
[----:B------:R-:W-:Y:S05]  /*0270*/  @!P0 BRA `(.L_x_3) ;  /* 0x0000000000e48947 */ /* 0x000fea0003800000 */
[----:B------:R-:W0:Y:S01]  /*0280*/  S2UR UR7, SR_CgaCtaId ;  /* 0x00000000000779c3 */ /* 0x000e220000008800 */
[----:B------:R-:W-:Y:S01]  /*0290*/  UMOV UR4, 0x400 ;  /* 0x0000040000047882 */ /* 0x000fe20000000000 */
[----:B------:R-:W-:Y:S01]  /*02a0*/  UMOV UR5, 0x1 ;  /* 0x0000000100057882 */ /* 0x000fe20000000000 */
[----:B------:R-:W-:Y:S02]  /*02b0*/  UMOV UR8, 0x4 ;  /* 0x0000000400087882 */ /* 0x000fe40000000000 */
[----:B------:R-:W-:-:S04]  /*02c0*/  UIADD3 UR8, -UR8, 0x100000, URZ ;  /* 0x0010000008087890 */ /* 0x000fc8000fffe13f */
[----:B------:R-:W-:Y:S02]  /*02d0*/  USHF.L.U32 UR9, UR8, 0xb, URZ ;  /* 0x0000000b08097899 */ /* 0x000fe4000800063f */
[----:B------:R-:W-:Y:S02]  /*02e0*/  USHF.L.U32 UR8, UR8, 0x1, URZ ;  /* 0x0000000108087899 */ /* 0x000fe4000800063f */
[----:B0-----:R-:W-:Y:S02]  /*02f0*/  ULEA UR7, UR7, UR4, 0x18 ;  /* 0x0000000407077291 */ /* 0x001fe4000f8ec03f */
[----:B------:R-:W-:-:S04]  /*0300*/  UIADD3 UR4, -UR5, 0x100000, URZ ;  /* 0x0010000005047890 */ /* 0x000fc8000fffe13f */
[----:B------:R-:W-:Y:S02]  /*0310*/  USHF.L.U32 UR5, UR4, 0xb, URZ ;  /* 0x0000000b04057899 */ /* 0x000fe4000800063f */
[----:B------:R-:W-:Y:S01]  /*0320*/  USHF.L.U32 UR4, UR4, 0x1, URZ ;  /* 0x0000000104047899 */ /* 0x000fe2000800063f */
[----:B------:R-:W0:Y:S11]  /*0330*/  FENCE.VIEW.ASYNC.S ;  /* 0x00000000000073c6 */ /* 0x000e360000000000 */
[----:B0-----:R0:W1:Y:S01]  /*0340*/  SYNCS.EXCH.64 URZ, [UR7], UR4 ;  /* 0x00000004073f75b2 */ /* 0x0010620008000100 */
[----:B------:R0:W2:Y:S01]  /*0350*/  SYNCS.EXCH.64 URZ, [UR7+0xb0], UR8 ;  /* 0x0000b008073f75b2 */ /* 0x0000a20008000100 */
[----:B------:R0:W3:Y:S01]  /*0360*/  SYNCS.EXCH.64 URZ, [UR7+0x8], UR4 ;  /* 0x00000804073f75b2 */ /* 0x0000e20008000100 */
[----:B------:R0:W4:Y:S01]  /*0370*/  SYNCS.EXCH.64 URZ, [UR7+0xb8], UR8 ;  /* 0x0000b808073f75b2 */ /* 0x0001220008000100 */
[----:B------:R0:W0:Y:S01]  /*0380*/  SYNCS.EXCH.64 URZ, [UR7+0x10], UR4 ;  /* 0x00001004073f75b2 */ /* 0x0000220008000100 */
        /* <DEDUP_REMOVED lines=39> */
[----:B-1234-:R-:W-:Y:S01]  /*0600*/  NOP ;  /* 0x0000000000007918 */ /* 0x01efe20000000000 */
.L_x_3:
[----:B0-----:R-:W-:Y:S05]  /*0610*/  BSYNC B0 ;  /* 0x0000000000007941 */ /* 0x001fea0003800000 */
.L_x_2:
[----:B------:R-:W-:Y:S01]  /*0620*/  LEA.HI R3, R3, R2, RZ, 0x7 ;  /* 0x0000000203037211 */ /* 0x000fe200078f38ff */
[----:B------:R-:W0:Y:S01]  /*0630*/  SHFL.IDX PT, R8, R0, RZ, 0x1f ;  /* 0x00001fff00087589 */ /* 0x000e2200000e0000 */
[----:B------:R-:W1:Y:S01]  /*0640*/  S2UR UR15, SR_CTAID.X ;  /* 0x00000000000f79c3 */ /* 0x000e620000002500 */
[----:B------:R-:W-:Y:S02]  /*0650*/  ELECT P0, URZ, PT ;  /* 0x00000000003f782f */ /* 0x000fe40003800000 */
[----:B------:R-:W-:Y:S01]  /*0660*/  LOP3.LUT R3, R3, 0xffffff80, RZ, 0xc0, !PT ;  /* 0xffffff8003037812 */ /* 0x000fe200078ec0ff */
[----:B------:R1:W2:Y:S01]  /*0670*/  SHFL.IDX PT, R10, R0, RZ, 0x1f ;  /* 0x00001fff000a7589 */ /* 0x0002a200000e0000 */
[----:B------:R-:W-:Y:S01]  /*0680*/  SHF.R.S32.HI R9, RZ, 0x1f, R6 ;  /* 0x0000001fff097819 */ /* 0x000fe20000011406 */
[----:B------:R-:W-:Y:S01]  /*0690*/  ULDC UR4, c[0x0][0x150] ;  /* 0x0000540000047ab9 */ /* 0x000fe20000000800 */
[----:B------:R-:W-:Y:S01]  /*06a0*/  ELECT P1, URZ, PT ;  /* 0x00000000003f782f */ /* 0x000fe20003820000 */
[----:B------:R-:W-:Y:S01]  /*06b0*/  IMAD.IADD R3, R2, 0x1, -R3 ;  /* 0x0000000102037824 */ /* 0x000fe200078e0a03 */
[----:B------:R-:W-:Y:S01]  /*06c0*/  LEA.HI R9, R9, R6, RZ, 0x2 ;  /* 0x0000000609097211 */ /* 0x000fe200078f10ff */
[----:B------:R-:W3:Y:S01]  /*06d0*/  LDC R11, c[0x0][0x144] ;  /* 0x00005100ff0b7b82 */ /* 0x000ee20000000800 */
[----:B------:R-:W-:Y:S01]  /*06e0*/  UMOV UR9, 0x80 ;  /* 0x0000008000097882 */ /* 0x000fe20000000000 */
[----:B------:R-:W-:Y:S01]  /*06f0*/  NOP ;  /* 0x0000000000007918 */ /* 0x000fe20000000000 */
[----:B------:R-:W-:Y:S01]  /*0700*/  SHF.R.S32.HI R12, RZ, 0x1f, R3 ;  /* 0x0000001fff0c7819 */ /* 0x000fe20000011403 */
[----:B------:R-:W-:Y:S01]  /*0710*/  NOP ;  /* 0x0000000000007918 */ /* 0x000fe20000000000 */
[----:B------:R-:W-:-:S02]  /*0720*/  LOP3.LUT R9, R9, 0x3ffffffc, RZ, 0xc0, !PT ;  /* 0x3ffffffc09097812 */ /* 0x000fc400078ec0ff */
[----:B------:R-:W-:Y:S01]  /*0730*/  LEA.HI R4, R12, R3, RZ, 0x3 ;  /* 0x000000030c047211 */ /* 0x000fe200078f18ff */
[----:B------:R-:W4:Y:S01]  /*0740*/  LDC R15, c[0x0][0x148] ;  /* 0x00005200ff0f7b82 */ /* 0x000f220000000800 */
[----:B------:R-:W-:Y:S01]  /*0750*/  ISETP.NE.AND P3, PT, RZ, UR14, PT ;  /* 0x0000000eff007c0c */ /* 0x000fe2000bf65270 */
[----:B------:R-:W-:Y:S01]  /*0760*/  IMAD.IADD R9, R6, 0x1, -R9 ;  /* 0x0000000106097824 */ /* 0x000fe200078e0a09 */
[--C-:B------:R-:W-:Y:S01]  /*0770*/  SHF.R.S32.HI R7, RZ, 0x3, R4.reuse ;  /* 0x00000003ff077819 */ /* 0x100fe20000011404 */
[----:B------:R-:W5:Y:S01]  /*0780*/  SHFL.IDX PT, R6, R5, RZ, 0x1f ;  /* 0x00001fff05067589 */ /* 0x000f6200000e0000 */
[----:B------:R-:W-:Y:S02]  /*0790*/  SHF.R.S32.HI R4, RZ, 0x1f, R4 ;  /* 0x0000001fff047819 */ /* 0x000fe40000011404 */
[----:B0-----:R-:W-:Y:S02]  /*07a0*/  ISETP.NE.OR P0, PT, R8, RZ, !P0 ;  /* 0x000000ff0800720c */ /* 0x001fe40004705670 */
[----:B------:R-:W-:-:S02]  /*07b0*/  LEA.HI R8, R4, R7, RZ, 0x2 ;  /* 0x0000000704087211 */ /* 0x000fc400078f10ff */
[----:B------:R-:W0:Y:S01]  /*07c0*/  S2R R4, SR_CTAID.Y ;  /* 0x0000000000047919 */ /* 0x000e220000002600 */
[----:B-1----:R-:W-:Y:S02]  /*07d0*/  I2FP.F32.U32 R0, UR15 ;  /* 0x0000000f00007c45 */ /* 0x002fe40008201000 */
[----:B------:R-:W-:Y:S02]  /*07e0*/  LOP3.LUT R8, R8, 0xfffffffc, RZ, 0xc0, !PT ;  /* 0xfffffffc08087812 */ /* 0x000fe400078ec0ff */
[----:B--2---:R-:W-:Y:S01]  /*07f0*/  ISETP.NE.OR P1, PT, R10, RZ, !P1 ;  /* 0x000000ff0a00720c */ /* 0x004fe20004f25670 */
[----:B------:R-:W-:Y:S01]  /*0800*/  FMUL R0, R0, UR4 ;  /* 0x0000000400007c20 */ /* 0x000fe20008400000 */
[----:B------:R-:W-:Y:S01]  /*0810*/  ULDC UR4, c[0x0][0x154] ;  /* 0x0000550000047ab9 */ /* 0x000fe20000000800 */
[----:B------:R-:W-:Y:S01]  /*0820*/  IMAD.IADD R8, R7, 0x1, -R8 ;  /* 0x0000000107087824 */ /* 0x000fe200078e0a08 */
[----:B------:R-:W-:-:S03]  /*0830*/  VOTEU.ALL UP0, P0 ;  /* 0x00000000003f7886 */ /* 0x000fc60000000000 */
[----:B------:R-:W1:Y:S01]  /*0840*/  F2I.U32.TRUNC.NTZ R0, R0 ;  /* 0x0000000000007305 */ /* 0x000e62000020f000 */
[----:B------:R-:W-:Y:S01]  /*0850*/  IMAD R8, R9, 0x4, R8 ;  /* 0x0000000409087824 */ /* 0x000fe200078e0208 */
[----:B------:R-:W2:Y:S01]  /*0860*/  @!UP0 S2UR UR8, SR_CgaCtaId ;  /* 0x00000000000889c3 */ /* 0x000ea20000008800 */
[----:B------:R-:W-:Y:S01]  /*0870*/  @!UP0 UMOV UR7, 0x400 ;  /* 0x0000040000078882 */ /* 0x000fe20000000000 */
[----:B-----5:R-:W-:Y:S02]  /*0880*/  R2UR UR17, R6 ;  /* 0x00000000061172ca */ /* 0x020fe400000e0000 */
[----:B------:R-:W-:Y:S01]  /*0890*/  VOTEU.ALL UP1, P1 ;  /* 0x00000000003f7886 */ /* 0x000fe20000820000 */
[----:B------:R-:W-:Y:S01]  /*08a0*/  SHF.R.S32.HI R7, RZ, 0x1f, R8 ;  /* 0x0000001fff077819 */ /* 0x000fe20000011408 */
[----:B------:R-:W-:Y:S01]  /*08b0*/  VOTEU.ALL UP2, P1 ;  /* 0x00000000003f7886 */ /* 0x000fe20000840000 */
[----:B------:R-:W-:Y:S01]  /*08c0*/  VOTEU.ALL UP3, P1 ;  /* 0x00000000003f7886 */ /* 0x000fe20000860000 */
[----:B------:R-:W-:Y:S01]  /*08d0*/  VOTEU.ALL UP4, P1 ;  /* 0x00000000003f7886 */ /* 0x000fe20000880000 */
[----:B------:R-:W-:Y:S01]  /*08e0*/  LEA.HI R7, R7, R8, RZ, 0x2 ;  /* 0x0000000807077211 */ /* 0x000fe200078f10ff */
[----:B------:R-:W5:Y:S01]  /*08f0*/  @!UP1 S2UR UR11, SR_CgaCtaId ;  /* 0x00000000000b99c3 */ /* 0x000f620000008800 */
[----:B------:R-:W-:Y:S01]  /*0900*/  @!UP1 UMOV UR10, 0x400 ;  /* 0x00000400000a9882 */ /* 0x000fe20000000000 */
[----:B------:R-:W-:Y:S01]  /*0910*/  VOTEU.ALL UP5, P1 ;  /* 0x00000000003f7886 */ /* 0x000fe200008a0000 */
[----:B-1----:R-:W-:Y:S01]  /*0920*/  IMAD.MOV R14, RZ, RZ, -R0 ;  /* 0x000000ffff0e7224 */ /* 0x002fe200078e0a00 */
[----:B------:R-:W-:Y:S01]  /*0930*/  LOP3.LUT R9, R7, 0xfffffffc, RZ, 0xc0, !PT ;  /* 0xfffffffc07097812 */ /* 0x000fe200078ec0ff */
[----:B------:R-:W-:-:S02]  /*0940*/  IMAD.SHL.U32 R7, R8, 0x4, RZ ;  /* 0x0000000408077824 */ /* 0x000fc400078e00ff */
[----:B---3--:R-:W-:Y:S01]  /*0950*/  IMAD R14, R11, R14, UR15 ;  /* 0x0000000f0b0e7e24 */ /* 0x008fe2000f8e020e */
[----:B0-----:R-:W-:Y:S01]  /*0960*/  I2FP.F32.U32 R0, R4 ;  /* 0x0000000400007245 */ /* 0x001fe20000201000 */
[C---:B------:R-:W-:Y:S01]  /*0970*/  IMAD.IADD R9, R8.reuse, 0x1, -R9 ;  /* 0x0000000108097824 */ /* 0x040fe200078e0a09 */
[----:B------:R-:W-:Y:S02]  /*0980*/  LOP3.LUT R13, R8, 0xc, R7, 0x78, !PT ;  /* 0x0000000c080d7812 */ /* 0x000fe400078e7807 */
[----:B------:R-:W0:Y:S01]  /*0990*/  LDC R8, c[0x0][0x140] ;  /* 0x00005000ff087b82 */ /* 0x000e220000000800 */
[----:B------:R-:W-:Y:S01]  /*09a0*/  FMUL R0, R0, UR4 ;  /* 0x0000000400007c20 */ /* 0x000fe20008400000 */
[----:B------:R-:W-:Y:S01]  /*09b0*/  ISETP.NE.AND P2, PT, R9, R14, PT ;  /* 0x0000000e0900720c */ /* 0x000fe20003f45270 */
[----:B------:R-:W-:Y:S01]  /*09c0*/  UMOV UR4, 0x20 ;  /* 0x0000002000047882 */ /* 0x000fe20000000000 */
[----:B--2---:R-:W-:Y:S01]  /*09d0*/  @!UP0 ULEA UR7, UR8, UR7, 0x18 ;  /* 0x0000000708078291 */ /* 0x004fe2000f8ec03f */
[----:B------:R1:W-:Y:S01]  /*09e0*/  STL [R1+0x80], R13 ;  /* 0x0000800d01007387 */ /* 0x0003e20000100800 */
[----:B------:R-:W-:-:S04]  /*09f0*/  @!UP0 UIADD3 UR4, -UR4, 0x100000, URZ ;  /* 0x0010000004048890 */ /* 0x000fc8000fffe13f */
[----:B------:R-:W-:Y:S02]  /*0a00*/  @!UP0 USHF.L.U32 UR5, UR4, 0xb, URZ ;  /* 0x0000000b04058899 */ /* 0x000fe4000800063f */
[----:B------:R-:W-:Y:S01]  /*0a10*/  @!UP0 USHF.L.U32 UR4, UR4, 0x1, URZ ;  /* 0x0000000104048899 */ /* 0x000fe2000800063f */
[----:B------:R-:W2:Y:S01]  /*0a20*/  F2I.U32.TRUNC.NTZ R0, R0 ;  /* 0x0000000000007305 */ /* 0x000ea2000020f000 */
[----:B------:R-:W-:-:S04]  /*0a30*/  @!UP1 UIADD3 UR8, -UR9, 0x100000, URZ ;  /* 0x0010000009089890 */ /* 0x000fc8000fffe13f */
[----:B------:R-:W-:Y:S02]  /*0a40*/  @!UP1 USHF.L.U32 UR9, UR8, 0xb, URZ ;  /* 0x0000000b08099899 */ /* 0x000fe4000800063f */
[----:B------:R-:W-:Y:S01]  /*0a50*/  @!UP1 USHF.L.U32 UR8, UR8, 0x1, URZ ;  /* 0x0000000108089899 */ /* 0x000fe2000800063f */
[----:B------:R-:W-:Y:S01]  /*0a60*/  VOTEU.ALL UP0, P0 ;  /* 0x00000000003f7886 */ /* 0x000fe20000000000 */
[----:B-----5:R-:W-:Y:S01]  /*0a70*/  @!UP1 ULEA UR10, UR11, UR10, 0x18 ;  /* 0x0000000a0b0a9291 */ /* 0x020fe2000f8ec03f */
[----:B------:R-:W-:Y:S01]  /*0a80*/  VOTEU.ALL UP1, P0 ;  /* 0x00000000003f7886 */ /* 0x000fe20000020000 */
[----:B------:R-:W-:Y:S01]  /*0a90*/  LOP3.LUT P0, RZ, R3, 0x7, RZ, 0xc0, !PT ;  /* 0x0000000703ff7812 */ /* 0x000fe2000780c0ff */
[----:B------:R-:W3:Y:S02]  /*0aa0*/  FENCE.VIEW.ASYNC.S ;  /* 0x00000000000073c6 */ /* 0x000ee40000000000 */
[----:B---3--:R1:W3:Y:S01]  /*0ab0*/  @!UP0 SYNCS.EXCH.64 URZ, [UR7+0x190], UR4 ;  /* 0x00019004073f85b2 */ /* 0x0082e20008000100 */
[----:B------:R-:W-:Y:S01]  /*0ac0*/  ISETP.LT.U32.AND P0, PT, R13, 0x4, !P0 ;  /* 0x000000040d00780c */ /* 0x000fe20004701070 */
[----:B--2---:R-:W-:Y:S01]  /*0ad0*/  IMAD.MOV R16, RZ, RZ, -R0 ;  /* 0x000000ffff107224 */ /* 0x004fe200078e0a00 */
[----:B------:R-:W-:-:S02]  /*0ae0*/  @P2 SHF.R.S32.HI R0, RZ, 0x1f, R13 ;  /* 0x0000001fff002819 */ /* 0x000fc4000001140d */
[----:B0-----:R-:W-:Y:S01]  /*0af0*/  ISETP.EQ.U32.AND P1, PT, R8, 0x1, PT ;  /* 0x000000010800780c */ /* 0x001fe20003f22070 */
[----:B----4-:R-:W-:Y:S01]  /*0b00*/  IMAD R7, R15, R16, R4 ;  /* 0x000000100f077224 */ /* 0x010fe200078e0204 */
[----:B------:R-:W-:-:S04]  /*0b10*/  @P2 LEA.HI R0, R0, R13, RZ, 0x2 ;  /* 0x0000000d00002211 */ /* 0x000fc800078f10ff */
[----:B------:R-:W-:Y:S01]  /*0b20*/  @P2 SHF.R.S32.HI R0, RZ, 0x2, R0 ;  /* 0x00000002ff002819 */ /* 0x000fe20000011400 */
[----:B------:R1:W0:Y:S03]  /*0b30*/  @!UP1 SYNCS.EXCH.64 URZ, [UR7+0x198], UR4 ;  /* 0x00019804073f95b2 */ /* 0x0002260008000100 */
[----:B------:R-:W-:Y:S01]  /*0b40*/  @P2 ISETP.NE.AND P4, PT, R0, R7, PT ;  /* 0x000000070000220c */ /* 0x000fe20003f85270 */
[----:B------:R-:W-:Y:S01]  /*0b50*/  IMAD.MOV.U32 R0, RZ, RZ, 0x1 ;  /* 0x00000001ff007424 */ /* 0x000fe200078e00ff */
[----:B------:R-:W-:Y:S01]  /*0b60*/  SEL R7, RZ, 0x1, !P0 ;  /* 0x00000001ff077807 */ /* 0x000fe20004000000 */
[----:B------:R-:W-:Y:S01]  /*0b70*/  NOP ;  /* 0x0000000000007918 */ /* 0x000fe20000000000 */
[----:B------:R-:W-:-:S04]  /*0b80*/  @P2 SEL R0, RZ, 0x1, P4 ;  /* 0x00000001ff002807 */ /* 0x000fc80002000000 */
[----:B------:R-:W-:-:S05]  /*0b90*/  LOP3.LUT R0, R0, R7, RZ, 0xc0, !PT ;  /* 0x0000000700007212 */ /* 0x000fca00078ec0ff */
[----:B------:R1:W-:Y:S01]  /*0ba0*/  STL [R1+0x78], R0 ;  /* 0x0000780001007387 */ /* 0x0003e20000100800 */
[----:B------:R1:W2:Y:S01]  /*0bb0*/  @!UP2 SYNCS.EXCH.64 URZ, [UR10+0x170], UR8 ;  /* 0x000170080a3fa5b2 */ /* 0x0002a20008000100 */
[----:B------:R1:W4:Y:S01]  /*0bc0*/  @!UP3 SYNCS.EXCH.64 URZ, [UR10+0x178], UR8 ;  /* 0x000178080a3fb5b2 */ /* 0x0003220008000100 */
[----:B------:R1:W0:Y:S01]  /*0bd0*/  @!UP4 SYNCS.EXCH.64 URZ, [UR10+0x180], UR8 ;  /* 0x000180080a3fc5b2 */ /* 0x0002220008000100 */
[----:B------:R1:W0:Y:S01]  /*0be0*/  @!UP5 SYNCS.EXCH.64 URZ, [UR10+0x188], UR8 ;  /* 0x000188080a3fd5b2 */ /* 0x0002220008000100 */
[----:B------:R-:W-:Y:S01]  /*0bf0*/  NOP ;  /* 0x0000000000007918 */ /* 0x000fe20000000000 */
[----:B---3--:R-:W-:Y:S05]  /*0c00*/  @!P1 BRA `(.L_x_4) ;  /* 0x0000000000089947 */ /* 0x008fea0003800000 */
[----:B0-2-4-:R-:W-:Y:S01]  /*0c10*/  UCGABAR_ARV ;  /* 0x00000000000079c7 */ /* 0x015fe20008000000 */
[----:B------:R-:W-:Y:S05]  /*0c20*/  BRA `(.L_x_5) ;  /* 0x0000000000047947 */ /* 0x000fea0003800000 */
.L_x_4:
[----:B0-2-4-:R-:W-:Y:S01]  /*0c30*/  NOP ;  /* 0x0000000000007918 */ /* 0x015fe20000000000 */
.L_x_5:
[----:B-1----:R-:W-:Y:S01]  /*0c40*/  ULDC.64 UR4, c[0x0][0x598] ;  /* 0x0001660000047ab9 */ /* 0x002fe20000000a00 */
[----:B------:R-:W-:Y:S01]  /*0c50*/  ULDC.64 UR22, c[0x0][0x208] ;  /* 0x0000820000167ab9 */ /* 0x000fe20000000a00 */
[----:B------:R-:W-:-:S04]  /*0c60*/  ISETP.NE.U32.AND P0, PT, RZ, UR4, PT ;  /* 0x00000004ff007c0c */ /* 0x000fc8000bf05070 */
[----:B------:R-:W-:-:S13]  /*0c70*/  ISETP.NE.AND.EX P0, PT, RZ, UR5, PT, P0 ;  /* 0x00000005ff007c0c */ /* 0x000fda000bf05300 */
[----:B------:R-:W-:Y:S05]  /*0c80*/  @!P0 BRA `(.L_x_6) ;  /* 0x0000000000208947 */ /* 0x000fea0003800000 */
[----:B------:R-:W0:Y:S02]  /*0c90*/  LDC.64 R6, c[0x0][0x598] ;  /* 0x00016600ff067b82 */ /* 0x000e240000000a00 */
[----:B0-----:R-:W2:Y:S02]  /*0ca0*/  LDG.E.64 R6, desc[UR22][R6.64] ;  /* 0x0000001606067981 */ /* 0x001ea4000c1e1b00 */
[----:B--2---:R-:W-:-:S04]  /*0cb0*/  ISETP.NE.U32.AND P0, PT, R6, RZ, PT ;  /* 0x000000ff0600720c */ /* 0x004fc80003f05070 */
[----:B------:R-:W-:-:S13]  /*0cc0*/  ISETP.NE.AND.EX P0, PT, R7, RZ, PT, P0 ;  /* 0x000000ff0700720c */ /* 0x000fda0003f05300 */
[----:B------:R-:W-:Y:S05]  /*0cd0*/  @!P0 BRA `(.L_x_6) ;  /* 0x00000000000c8947 */ /* 0x000fea0003800000 */
[----:B------:R-:W2:Y:S02]  /*0ce0*/  LD.E R6, desc[UR22][R6.64] ;  /* 0x0000001606067980 */ /* 0x000ea4000c101900 */
[----:B--2---:R-:W-:Y:S01]  /*0cf0*/  R2UR UR25, R6 ;  /* 0x00000000061972ca */ /* 0x004fe200000e0000 */
[----:B------:R-:W-:-:S14]  /*0d00*/  BRA `(.L_x_7) ;  /* 0x0000000000247947 */ /* 0x000fdc0003800000 */
.L_x_6:
[----:B------:R-:W-:Y:S02]  /*0d10*/  ULDC.64 UR4, c[0x0][0x588] ;  /* 0x0001620000047ab9 */ /* 0x000fe40000000a00 */
[----:B------:R-:W-:-:S04]  /*0d20*/  ISETP.NE.U32.AND P0, PT, RZ, UR4, PT ;  /* 0x00000004ff007c0c */ /* 0x000fc8000bf05070 */
[----:B------:R-:W-:-:S13]  /*0d30*/  ISETP.NE.AND.EX P0, PT, RZ, UR5, PT, P0 ;  /* 0x00000005ff007c0c */ /* 0x000fda000bf05300 */
[----:B------:R-:W-:Y:S05]  /*0d40*/  @!P0 BRA `(.L_x_8) ;  /* 0x0000000000108947 */ /* 0x000fea0003800000 */
[----:B------:R-:W0:Y:S02]  /*0d50*/  LDC.64 R6, c[0x0][0x588] ;  /* 0x00016200ff067b82 */ /* 0x000e240000000a00 */
[----:B0-----:R-:W2:Y:S02]  /*0d60*/  LDG.E R6, desc[UR22][R6.64] ;  /* 0x0000001606067981 */ /* 0x001ea4000c1e1900 */
[----:B--2---:R-:W-:Y:S01]  /*0d70*/  R2UR UR25, R6 ;  /* 0x00000000061972ca */ /* 0x004fe200000e0000 */
[----:B------:R-:W-:-:S14]  /*0d80*/  BRA `(.L_x_7) ;  /* 0x0000000000047947 */ /* 0x000fdc0003800000 */
.L_x_8:
[----:B------:R-:W-:-:S05]  /*0d90*/  ULDC UR25, c[0x0][0x580] ;  /* 0x0001600000197ab9 */ /* 0x000fca0000000800 */
.L_x_7:
[----:B------:R-:W-:Y:S02]  /*0da0*/  ULDC.64 UR4, c[0x0][0x5a0] ;  /* 0x0001680000047ab9 */ /* 0x000fe40000000a00 */
        /* <DEDUP_REMOVED lines=11> */
.L_x_9:
        /* <DEDUP_REMOVED lines=8> */
.L_x_11:
[----:B------:R-:W-:-:S05]  /*0ee0*/  ULDC UR26, c[0x0][0x584] ;  /* 0x00016100001a7ab9 */ /* 0x000fca0000000800 */
.L_x_10:
[----:B------:R-:W0:Y:S01]  /*0ef0*/  LDC R0, c[0x0][0x65c] ;  /* 0x00019700ff007b82 */ /* 0x000e220000000800 */
[----:B------:R-:W-:Y:S01]  /*0f00*/  IMAD.U32 R6, RZ, RZ, UR15 ;  /* 0x0000000fff067e24 */ /* 0x000fe2000f8e00ff */
[----:B------:R-:W-:Y:S01]  /*0f10*/  UISETP.NE.AND UP0, UPT, UR14, 0x2, UPT ;  /* 0x000000020e00788c */ /* 0x000fe2000bf05270 */
[----:B------:R-:W-:Y:S01]  /*0f20*/  IMAD.MOV.U32 R7, RZ, RZ, RZ ;  /* 0x000000ffff077224 */ /* 0x000fe200078e00ff */
[----:B------:R-:W-:Y:S01]  /*0f30*/  ULDC UR7, c[0x0][0x28c] ;  /* 0x0000a30000077ab9 */ /* 0x000fe20000000800 */
[----:B------:R-:W-:Y:S01]  /*0f40*/  UMOV UR5, URZ ;  /* 0x0000003f00057c82 */ /* 0x000fe20008000000 */
[----:B------:R-:W-:Y:S02]  /*0f50*/  UIADD3 UR7, UR7, 0x1f, URZ ;  /* 0x0000001f07077890 */ /* 0x000fe4000fffe03f */
[----:B------:R-:W-:Y:S01]  /*0f60*/  PLOP3.LUT P0, PT, PT, PT, UP0, 0x80, 0x0 ;  /* 0x000000000000781c */ /* 0x000fe20003f0f008 */
[----:B------:R-:W-:Y:S01]  /*0f70*/  UMOV UR4, URZ ;  /* 0x0000003f00047c82 */ /* 0x000fe20008000000 */
[----:B------:R-:W-:Y:S01]  /*0f80*/  USHF.R.S32.HI UR10, URZ, 0x1f, UR7 ;  /* 0x0000001f3f0a7899 */ /* 0x000fe20008011407 */
[----:B------:R-:W-:-:S03]  /*0f90*/  ULDC.64 UR18, c[0x0][0x650] ;  /* 0x0001940000127ab9 */ /* 0x000fc60000000a00 */
[----:B------:R-:W-:-:S04]  /*0fa0*/  ULEA.HI UR10, UR10, UR7, URZ, 0x5 ;  /* 0x000000070a0a7291 */ /* 0x000fc8000f8f283f */
[----:B------:R-:W-:Y:S01]  /*0fb0*/  USHF.R.S32.HI UR14, URZ, 0x5, UR10 ;  /* 0x000000053f0e7899 */ /* 0x000fe2000801140a */
[----:B0-----:R-:W-:-:S13]  /*0fc0*/  ISETP.NE.AND P2, PT, R0, 0x1, PT ;  /* 0x000000010000780c */ /* 0x001fda0003f45270 */
[----:B------:R-:W0:Y:S01]  /*0fd0*/  @P2 LDC R9, c[0x0][0x10] ;  /* 0x00000400ff092b82 */ /* 0x000e220000000800 */
[----:B------:R-:W-:-:S07]  /*0fe0*/  @P2 IMAD.MOV.U32 R5, RZ, RZ, RZ ;  /* 0x000000ffff052224 */ /* 0x000fce00078e00ff */
[----:B------:R-:W1:Y:S01]  /*0ff0*/  @!P2 LDC R11, c[0x0][0xc] ;  /* 0x00000300ff0bab82 */ /* 0x000e620000000800 */
[----:B------:R-:W-:Y:S01]  /*1000*/  ULDC UR8, c[0x0][0xc] ;  /* 0x0000030000087ab9 */ /* 0x000fe20000000800 */
[----:B------:R-:W-:Y:S01]  /*1010*/  ULDC UR9, c[0x0][0x10] ;  /* 0x0000040000097ab9 */ /* 0x000fe20000000800 */
[----:B------:R-:W-:Y:S01]  /*1020*/  ULDC UR7, c[0x0][0x14] ;  /* 0x0000050000077ab9 */ /* 0x000fe20000000800 */
[----:B------:R-:W-:-:S04]  /*1030*/  UIMAD.WIDE.U32 UR8, UR8, UR9, URZ ;  /* 0x00000009080872a5 */ /* 0x000fc8000f8e003f */
[----:B------:R-:W-:Y:S01]  /*1040*/  UIMAD.WIDE.U32 UR20, UR8, UR7, URZ ;  /* 0x00000007081472a5 */ /* 0x000fe2000f8e003f */
[----:B0-----:R-:W-:Y:S01]  /*1050*/  @P2 IMAD.WIDE.U32 R8, R9, UR15, R4 ;  /* 0x0000000f09082c25 */ /* 0x001fe2000f8e0004 */
[----:B------:R-:W-:-:S03]  /*1060*/  UIMAD UR15, UR9, UR7, URZ ;  /* 0x00000007090f72a4 */ /* 0x000fc6000f8e023f */
[----:B------:R-:W-:Y:S01]  /*1070*/  @P2 IMAD.MOV.U32 R13, RZ, RZ, R8 ;  /* 0x000000ffff0d2224 */ /* 0x000fe200078e0008 */
[----:B------:R-:W-:Y:S01]  /*1080*/  UIADD3 UR15, UR21, UR15, URZ ;  /* 0x0000000f150f7290 */ /* 0x000fe2000fffe03f */
[----:B-1----:R-:W-:-:S04]  /*1090*/  @!P2 IMAD.WIDE.U32 R6, R4, R11, R6 ;  /* 0x0000000b0406a225 */ /* 0x002fc800078e0006 */
[----:B------:R-:W-:Y:S02]  /*10a0*/  @P2 IMAD.MOV.U32 R11, RZ, RZ, RZ ;  /* 0x000000ffff0b2224 */ /* 0x000fe400078e00ff */
[----:B------:R-:W-:Y:S02]  /*10b0*/  @!P2 IMAD.MOV.U32 R13, RZ, RZ, R6 ;  /* 0x000000ffff0da224 */ /* 0x000fe400078e0006 */
[----:B------:R-:W-:Y:S02]  /*10c0*/  @P2 IMAD.IADD R10, R9, 0x1, R11 ;  /* 0x00000001090a2824 */ /* 0x000fe400078e020b */
[----:B------:R-:W-:Y:S01]  /*10d0*/  @!P2 IMAD.MOV.U32 R10, RZ, RZ, R7 ;  /* 0x000000ffff0aa224 */ /* 0x000fe200078e0007 */
[----:B------:R0:W-:Y:S01]  /*10e0*/  STL [R1+0x88], R13 ;  /* 0x0000880d01007387 */ /* 0x0001e20000100800 */
[----:B------:R-:W-:Y:S02]  /*10f0*/  IMAD.MOV.U32 R17, RZ, RZ, R13 ;  /* 0x000000ffff117224 */ /* 0x000fe400078e000d */
[----:B------:R-:W-:Y:S01]  /*1100*/  IMAD.MOV.U32 R22, RZ, RZ, R10 ;  /* 0x000000ffff167224 */ /* 0x000fe200078e000a */
[----:B------:R0:W-:Y:S01]  /*1110*/  STL [R1+0x84], R10 ;  /* 0x0000840a01007387 */ /* 0x0001e20000100800 */
[----:B------:R-:W-:Y:S05]  /*1120*/  @P0 BRA `(.L_x_12) ;  /* 0x0000000000280947 */ /* 0x000fea0003800000 */
[----:B------:R-:W-:Y:S01]  /*1130*/  IADD3 R17, P0, R17, UR20, RZ ;  /* 0x0000001411117c10 */ /* 0x000fe2000ff1e0ff */
[----:B------:R-:W-:Y:S02]  /*1140*/  UISETP.GE.U32.AND UP0, UPT, UR14, 0x16, UPT ;  /* 0x000000160e00788c */ /* 0x000fe4000bf06070 */
[----:B------:R-:W-:Y:S01]  /*1150*/  UIMAD.WIDE.U32 UR4, UR14, -0x45d1745d, URZ ;  /* 0xba2e8ba30e0478a5 */ /* 0x000fe2000f8e003f */
[----:B------:R-:W-:Y:S01]  /*1160*/  IADD3.X R22, R22, UR15, RZ, P0, !PT ;  /* 0x0000000f16167c10 */ /* 0x000fe200087fe4ff */
[----:B------:R1:W-:Y:S02]  /*1170*/  STL [R1+0x88], R17 ;  /* 0x0000881101007387 */ /* 0x0003e40000100800 */
[----:B------:R-:W-:Y:S02]  /*1180*/  USHF.R.U32.HI UR5, URZ, 0x4, UR5 ;  /* 0x000000043f057899 */ /* 0x000fe40008011605 */
[----:B------:R1:W-:Y:S01]  /*1190*/  STL [R1+0x84], R22 ;  /* 0x0000841601007387 */ /* 0x0003e20000100800 */
[----:B------:R-:W-:-:S02]  /*11a0*/  UMOV UR4, URZ ;  /* 0x0000003f00047c82 */ /* 0x000fc40008000000 */
[----:B------:R-:W-:Y:S02]  /*11b0*/  @UP0 ULOP3.LUT UR4, UR5, 0x1, URZ, 0xc0, !UPT ;  /* 0x0000000105040892 */ /* 0x000fe4000f8ec03f */
[----:B------:R-:W-:-:S12]  /*11c0*/  UIMAD UR5, UR5, -0x16, UR14 ;  /* 0xffffffea050578a4 */ /* 0x000fd8000f8e020e */
.L_x_12:
[----:B------:R-:W-:Y:S01]  /*11d0*/  IMAD.MOV.U32 R8, RZ, RZ, -0x1 ;  /* 0xffffffffff087424 */ /* 0x000fe200078e00ff */
[----:B------:R-:W-:Y:S01]  /*11e0*/  ISETP.GE.U32.AND P0, PT, R17, UR18, PT ;  /* 0x0000001211007c0c */ /* 0x000fe2000bf06070 */
[----:B------:R-:W-:Y:S01]  /*11f0*/  IMAD.MOV.U32 R6, RZ, RZ, -0x1 ;  /* 0xffffffffff067424 */ /* 0x000fe200078e00ff */
[----:B------:R-:W-:Y:S01]  /*1200*/  PRMT R0, RZ, 0x7610, R0 ;  /* 0x00007610ff007816 */ /* 0x000fe20000000000 */
[----:B------:R-:W-:Y:S01]  /*1210*/  IMAD.MOV.U32 R7, RZ, RZ, -0x1 ;  /* 0xffffffffff077424 */ /* 0x000fe200078e00ff */
[----:B------:R2:W-:Y:S01]  /*1220*/  STL [R1+0x8c], R8 ;  /* 0x00008c0801007387 */ /* 0x0005e20000100800 */
[----:B------:R-:W-:-:S03]  /*1230*/  ISETP.GE.U32.AND.EX P0, PT, R22, UR19, PT, P0 ;  /* 0x0000001316007c0c */ /* 0x000fc6000bf06100 */
[----:B------:R2:W-:Y:S04]  /*1240*/  STL [R1+0x7c], R6 ;  /* 0x00007c0601007387 */ /* 0x0005e80000100800 */
[----:B------:R2:W-:Y:S06]  /*1250*/  STL [R1+0x90], R7 ;  /* 0x0000900701007387 */ /* 0x0005ec0000100800 */
[----:B------:R-:W-:Y:S05]  /*1260*/  @P0 BRA `(.L_x_13) ;  /* 0x0000000400380947 */ /* 0x000fea0003800000 */
[----:B------:R-:W3:Y:S01]  /*1270*/  LDC.64 R18, c[0x0][0x628] ;  /* 0x00018a00ff127b82 */ /* 0x000ee20000000a00 */
[----:B--2---:R-:W-:Y:S02]  /*1280*/  IMAD.MOV.U32 R6, RZ, RZ, R17 ;  /* 0x000000ffff067224 */ /* 0x004fe400078e0011 */
[----:B------:R-:W-:-:S05]  /*1290*/  IMAD.MOV.U32 R7, RZ, RZ, R22 ;  /* 0x000000ffff077224 */ /* 0x000fca00078e0016 */
[----:B------:R-:W2:Y:S08]  /*12a0*/  LDC R0, c[0x0][0x630] ;  /* 0x00018c00ff007b82 */ /* 0x000eb00000000800 */
[----:B------:R-:W4:Y:S01]  /*12b0*/  LDC.64 R20, c[0x0][0x620] ;  /* 0x00018800ff147b82 */ /* 0x000f220000000a00 */
[----:B---3--:R-:W-:-:S04]  /*12c0*/  ISETP.NE.U32.AND P0, PT, R18, RZ, PT ;  /* 0x000000ff1200720c */ /* 0x008fc80003f05070 */
[----:B------:R-:W-:-:S13]  /*12d0*/  ISETP.NE.AND.EX P0, PT, R19, RZ, PT, P0 ;  /* 0x000000ff1300720c */ /* 0x000fda0003f05300 */
[----:B--2-4-:R-:W-:Y:S05]  /*12e0*/  @!P0 BRA `(.L_x_14) ;  /* 0x0000000000288947 */ /* 0x014fea0003800000 */
[----:B------:R-:W2:Y:S02]  /*12f0*/  LDC R11, c[0x0][0x634] ;  /* 0x00018d00ff0b7b82 */ /* 0x000ea40000000800 */
[----:B--2---:R-:W-:-:S05]  /*1300*/  IADD3 R11, P0, R17, R11, RZ ;  /* 0x0000000b110b7210 */ /* 0x004fca0007f1e0ff */
[----:B0-----:R-:W-:-:S04]  /*1310*/  IMAD.X R13, RZ, RZ, R22, P0 ;  /* 0x000000ffff0d7224 */ /* 0x001fc800000e0616 */
[----:B------:R-:W-:-:S04]  /*1320*/  IMAD.WIDE.U32 R6, R13, R18, RZ ;  /* 0x000000120d067225 */ /* 0x000fc800078e00ff */
[----:B------:R-:W-:-:S04]  /*1330*/  IMAD.WIDE.U32 R8, P0, R11, R19, R6 ;  /* 0x000000130b087225 */ /* 0x000fc80007800006 */
[----:B------:R-:W-:-:S04]  /*1340*/  IMAD.WIDE.U32 R6, R11, R18, RZ ;  /* 0x000000120b067225 */ /* 0x000fc800078e00ff */
[----:B------:R-:W-:Y:S01]  /*1350*/  IMAD.X R11, RZ, RZ, RZ, P0 ;  /* 0x000000ffff0b7224 */ /* 0x000fe200000e06ff */
[----:B------:R-:W-:Y:S01]  /*1360*/  IADD3 RZ, P0, R7, R8, RZ ;  /* 0x0000000807ff7210 */ /* 0x000fe20007f1e0ff */
[----:B------:R-:W-:-:S04]  /*1370*/  IMAD.MOV.U32 R10, RZ, RZ, R9 ;  /* 0x000000ffff0a7224 */ /* 0x000fc800078e0009 */
[----:B------:R-:W-:-:S08]  /*1380*/  IMAD.WIDE.U32.X R6, R13, R19, R10, P0 ;  /* 0x000000130d067225 */ /* 0x000fd000000e040a */
.L_x_14:
[-CC-:B------:R-:W-:Y:S01]  /*1390*/  SHF.R.U64 R27, R6, R0.reuse, R7.reuse ;  /* 0x00000000061b7219 */ /* 0x180fe20000001207 */
[----:B------:R-:W2:Y:S01]  /*13a0*/  LDC.64 R24, c[0x0][0x640] ;  /* 0x00019000ff187b82 */ /* 0x000ea20000000a00 */
[----:B------:R-:W-:Y:S01]  /*13b0*/  SHF.R.U32.HI R0, RZ, R0, R7 ;  /* 0x00000000ff007219 */ /* 0x000fe20000011607 */
[----:B------:R-:W-:Y:S01]  /*13c0*/  IMAD.MOV.U32 R6, RZ, RZ, R17 ;  /* 0x000000ffff067224 */ /* 0x000fe200078e0011 */
[----:B------:R-:W-:-:S05]  /*13d0*/  IADD3 R9, P0, RZ, -R27, RZ ;  /* 0x8000001bff097210 */ /* 0x000fca0007f1e0ff */
[----:B------:R-:W3:Y:S01]  /*13e0*/  LDC R8, c[0x0][0x618] ;  /* 0x00018600ff087b82 */ /* 0x000ee20000000800 */
[----:B------:R-:W-:-:S04]  /*13f0*/  IMAD.X R7, RZ, RZ, ~R0, P0 ;  /* 0x000000ffff077224 */ /* 0x000fc800000e0e00 */
[-C--:B------:R-:W-:Y:S02]  /*1400*/  IMAD R0, R7, R20.reuse, RZ ;  /* 0x0000001407007224 */ /* 0x080fe400078e02ff */
[----:B------:R-:W-:Y:S01]  /*1410*/  IMAD.MOV.U32 R7, RZ, RZ, R22 ;  /* 0x000000ffff077224 */ /* 0x000fe200078e0016 */
[----:B------:R-:W4:Y:S01]  /*1420*/  LDC R11, c[0x0][0x608] ;  /* 0x00018200ff0b7b82 */ /* 0x000f220000000800 */
[----:B-1----:R-:W-:Y:S02]  /*1430*/  IMAD.MOV.U32 R22, RZ, RZ, 0x1 ;  /* 0x00000001ff167424 */ /* 0x002fe400078e00ff */
[----:B------:R-:W-:-:S04]  /*1440*/  IMAD.WIDE.U32 R6, R9, R20, R6 ;  /* 0x0000001409067225 */ /* 0x000fc800078e0006 */
[----:B------:R-:W-:Y:S01]  /*1450*/  IMAD R9, R9, R21, R0 ;  /* 0x0000001509097224 */ /* 0x000fe200078e0200 */
[----:B------:R-:W1:Y:S01]  /*1460*/  LDC R23, c[0x0][0x658] ;  /* 0x00019600ff177b82 */ /* 0x000e620000000800 */
[----:B--2---:R-:W-:Y:S01]  /*1470*/  ISETP.NE.U32.AND P0, PT, R24, RZ, PT ;  /* 0x000000ff1800720c */ /* 0x004fe20003f05070 */
[----:B------:R-:W-:Y:S02]  /*1480*/  IMAD.MOV.U32 R0, RZ, RZ, -0x1 ;  /* 0xffffffffff007424 */ /* 0x000fe400078e00ff */
[----:B------:R-:W-:Y:S01]  /*1490*/  IMAD.IADD R7, R7, 0x1, R9 ;  /* 0x0000000107077824 */ /* 0x000fe200078e0209 */
[----:B------:R-:W-:-:S03]  /*14a0*/  ISETP.NE.AND.EX P0, PT, R25, RZ, PT, P0 ;  /* 0x000000ff1900720c */ /* 0x000fc60003f05300 */
[----:B------:R-:W2:Y:S01]  /*14b0*/  LDC R21, c[0x0][0x600] ;  /* 0x00018000ff157b82 */ /* 0x000ea20000000800 */
[-CC-:B---3--:R-:W-:Y:S02]  /*14c0*/  SHF.R.U64 R19, R6, R8.reuse, R7.reuse ;  /* 0x0000000806137219 */ /* 0x188fe40000001207 */
[----:B------:R-:W-:-:S05]  /*14d0*/  SHF.R.U32.HI R6, RZ, R8, R7 ;  /* 0x00000008ff067219 */ /* 0x000fca0000011607 */
[----:B------:R-:W3:Y:S01]  /*14e0*/  LDC R18, c[0x0][0x648] ;  /* 0x00019200ff127b82 */ /* 0x000ee20000000800 */
[-CC-:B----4-:R-:W-:Y:S02]  /*14f0*/  SHF.R.U64 R28, R19, R11.reuse, R6.reuse ;  /* 0x0000000b131c7219 */ /* 0x190fe40000001206 */
[----:B------:R-:W-:-:S05]  /*1500*/  SHF.R.U32.HI R6, RZ, R11, R6 ;  /* 0x0000000bff067219 */ /* 0x000fca0000011606 */
[----:B------:R-:W4:Y:S01]  /*1510*/  LDC R20, c[0x0][0x638] ;  /* 0x00018e00ff147b82 */ /* 0x000f220000000800 */
[-CC-:B-1----:R-:W-:Y:S02]  /*1520*/  SHF.R.U64 R30, R28, R23.reuse, R6.reuse ;  /* 0x000000171c1e7219 */ /* 0x182fe40000001206 */
[-C--:B------:R-:W-:Y:S02]  /*1530*/  SHF.L.U32 R0, R0, R23.reuse, RZ ;  /* 0x0000001700007219 */ /* 0x080fe400000006ff */
[----:B------:R-:W-:Y:S01]  /*1540*/  SHF.R.U32.HI R7, RZ, R23, R6 ;  /* 0x00000017ff077219 */ /* 0x000fe20000011606 */
[----:B------:R-:W-:Y:S01]  /*1550*/  IMAD.MOV.U32 R6, RZ, RZ, R30 ;  /* 0x000000ffff067224 */ /* 0x000fe200078e001e */
[----:B0-----:R-:W-:Y:S01]  /*1560*/  LOP3.LUT R13, RZ, R0, RZ, 0x33, !PT ;  /* 0x00000000ff0d7212 */ /* 0x001fe200078e33ff */
[----:B------:R-:W0:Y:S01]  /*1570*/  LDC R26, c[0x0][0x610] ;  /* 0x00018400ff1a7b82 */ /* 0x000e220000000800 */
[----:B------:R-:W-:Y:S05]  /*1580*/  @!P0 BRA `(.L_x_15) ;  /* 0x0000000000288947 */ /* 0x000fea0003800000 */
[----:B------:R-:W1:Y:S02]  /*1590*/  LDC R11, c[0x0][0x64c] ;  /* 0x00019300ff0b7b82 */ /* 0x000e640000000800 */
[----:B-1----:R-:W-:-:S05]  /*15a0*/  IADD3 R11, P0, R30, R11, RZ ;  /* 0x0000000b1e0b7210 */ /* 0x002fca0007f1e0ff */
[----:B------:R-:W-:-:S04]  /*15b0*/  IMAD.X R17, RZ, RZ, R7, P0 ;  /* 0x000000ffff117224 */ /* 0x000fc800000e0607 */
[----:B------:R-:W-:-:S04]  /*15c0*/  IMAD.WIDE.U32 R6, R17, R24, RZ ;  /* 0x0000001811067225 */ /* 0x000fc800078e00ff */
[----:B------:R-:W-:-:S04]  /*15d0*/  IMAD.WIDE.U32 R8, P0, R11, R25, R6 ;  /* 0x000000190b087225 */ /* 0x000fc80007800006 */
[----:B------:R-:W-:-:S04]  /*15e0*/  IMAD.WIDE.U32 R6, R11, R24, RZ ;  /* 0x000000180b067225 */ /* 0x000fc800078e00ff */
[----:B------:R-:W-:Y:S01]  /*15f0*/  IMAD.X R11, RZ, RZ, RZ, P0 ;  /* 0x000000ffff0b7224 */ /* 0x000fe200000e06ff */
[----:B------:R-:W-:Y:S01]  /*1600*/  IADD3 RZ, P0, R7, R8, RZ ;  /* 0x0000000807ff7210 */ /* 0x000fe20007f1e0ff */
[----:B------:R-:W-:-:S04]  /*1610*/  IMAD.MOV.U32 R10, RZ, RZ, R9 ;  /* 0x000000ffff0a7224 */ /* 0x000fc800078e0009 */
[----:B------:R-:W-:-:S08]  /*1620*/  IMAD.WIDE.U32.X R6, R17, R25, R10, P0 ;  /* 0x0000001911067225 */ /* 0x000fd000000e040a */
.L_x_15:
[----:B---3--:R-:W-:Y:S01]  /*1630*/  SHF.R.U64 R5, R6, R18, R7 ;  /* 0x0000001206057219 */ /* 0x008fe20000001207 */
[----:B--2---:R-:W-:Y:S01]  /*1640*/  VIADD R6, R21, 0xffffffff ;  /* 0xffffffff15067836 */ /* 0x004fe20000000000 */
[----:B------:R-:W-:Y:S01]  /*1650*/  SHF.L.U32 R0, R22, R23, RZ ;  /* 0x0000001716007219 */ /* 0x000fe200000006ff */
[----:B------:R-:W-:Y:S01]  /*1660*/  @P2 IMAD R14, R15, R16, R4 ;  /* 0x000000100f0e2224 */ /* 0x000fe200078e0204 */
[----:B------:R-:W-:Y:S01]  /*1670*/  LOP3.LUT R13, R28, R13, RZ, 0xc0, !PT ;  /* 0x0000000d1c0d7212 */ /* 0x000fe200078ec0ff */
[----:B------:R-:W-:-:S04]  /*1680*/  IMAD.MOV R7, RZ, RZ, -R5 ;  /* 0x000000ffff077224 */ /* 0x000fc800078e0a05 */
[----:B------:R-:W-:Y:S01]  /*1690*/  IMAD R13, R0, R5, R13 ;  /* 0x00000005000d7224 */ /* 0x000fe200078e020d */
[----:B------:R-:W-:Y:S01]  /*16a0*/  LOP3.LUT R5, R19, R6, RZ, 0xc0, !PT ;  /* 0x0000000613057212 */ /* 0x000fe200078ec0ff */
[----:B----4-:R-:W-:Y:S02]  /*16b0*/  IMAD R0, R7, R20, R30 ;  /* 0x0000001407007224 */ /* 0x010fe400078e021e */
[----:B------:R-:W-:Y:S02]  /*16c0*/  IMAD.MOV.U32 R6, RZ, RZ, 0x1 ;  /* 0x00000001ff067424 */ /* 0x000fe400078e00ff */
[----:B0-----:R-:W-:Y:S02]  /*16d0*/  IMAD R4, R13, R26, R14 ;  /* 0x0000001a0d047224 */ /* 0x001fe400078e020e */
[----:B------:R-:W-:Y:S01]  /*16e0*/  IMAD R5, R0, R21, R5 ;  /* 0x0000001500057224 */ /* 0x000fe200078e0205 */
[----:B------:R-:W-:-:S04]  /*16f0*/  PRMT R0, R6, 0x7610, R0 ;  /* 0x0000761006007816 */ /* 0x000fc80000000000 */
[----:B------:R-:W-:Y:S02]  /*1700*/  SEL R6, R5, R4, !P2 ;  /* 0x0000000405067207 */ /* 0x000fe40005000000 */
[----:B------:R-:W-:-:S03]  /*1710*/  SEL R4, R4, R5, !P2 ;  /* 0x0000000504047207 */ /* 0x000fc60005000000 */
[----:B------:R3:W-:Y:S04]  /*1720*/  STL [R1+0x90], R6 ;  /* 0x0000900601007387 */ /* 0x0007e80000100800 */
[----:B------:R3:W-:Y:S04]  /*1730*/  STL [R1+0x7c], R27 ;  /* 0x00007c1b01007387 */ /* 0x0007e80000100800 */
[----:B------:R3:W-:Y:S02]  /*1740*/  STL [R1+0x8c], R4 ;  /* 0x00008c0401007387 */ /* 0x0007e40000100800 */
.L_x_13:
[----:B------:R-:W-:Y:S05]  /*1750*/  @!P1 BRA `(.L_x_16) ;  /* 0x00000000000c9947 */ /* 0x000fea0003800000 */
[----:B------:R-:W-:Y:S01]  /*1760*/  UCGABAR_WAIT ;  /* 0x0000000000007dc7 */ /* 0x000fe20008000000 */
[----:B------:R-:W-:Y:S01]  /*1770*/  CCTL.IVALL ;  /* 0x00000000ff00798f */ /* 0x000fe20002000000 */
[----:B------:R-:W-:Y:S05]  /*1780*/  BRA `(.L_x_17) ;  /* 0x0000000000047947 */ /* 0x000fea0003800000 */
.L_x_16:
[----:B------:R-:W-:Y:S06]  /*1790*/  BAR.SYNC.DEFER_BLOCKING 0x0 ;  /* 0x0000000000007b1d */ /* 0x000fec0000010000 */
.L_x_17:
[----:B------:R-:W-:Y:S05]  /*17a0*/  @!P3 BRA `(.L_x_18) ;  /* 0x000000d800d8b947 */ /* 0x000fea0003800000 */
[----:B------:R-:W-:-:S06]  /*17b0*/  UISETP.GT.U32.AND UP0, UPT, UR12, 0x1, UPT ;  /* 0x000000010c00788c */ /* 0x000fcc000bf04070 */
[----:B------:R-:W-:-:S13]  /*17c0*/  PLOP3.LUT P0, PT, PT, PT, UP0, 0x80, 0x0 ;  /* 0x000000000000781c */ /* 0x000fda0003f0f008 */
[----:B------:R-:W-:Y:S05]  /*17d0*/  @P0 EXIT ;  /* 0x000000000000094d */ /* 0x000fea0003800000 */
.L_x_19:
[----:B------:R-:W-:-:S08]  /*17e0*/  NOP ;  /* 0x0000000000007918 */ /* 0x000fd00000000000 */
[----:B------:R-:W4:Y:S02]  /*17f0*/  USETMAXREG.TRY_ALLOC.CTAPOOL UP0, 0xe8 ;  /* 0x000000e8000079c8 */ /* 0x000f240008000600 */
[----:B----4-:R-:W-:-:S13]  /*1800*/  PLOP3.LUT P0, PT, PT, PT, UP0, 0x80, 0x0 ;  /* 0x000000000000781c */ /* 0x010fda0003f0f008 */
[----:B------:R-:W-:Y:S05]  /*1810*/  @!P0 BRA `(.L_x_19) ;  /* 0xfffffffc00f08947 */ /* 0x000fea000383ffff */
[----:B------:R-:W-:-:S13]  /*1820*/  LOP3.LUT P0, RZ, R0, 0xff, RZ, 0xc0, !PT ;  /* 0x000000ff00ff7812 */ /* 0x000fda000780c0ff */
[----:B------:R-:W-:Y:S05]  /*1830*/  @!P0 EXIT ;  /* 0x000000000000894d */ /* 0x000fea0003800000 */
[----:B------:R-:W4:Y:S01]  /*1840*/  S2UR UR6, SR_CgaCtaId ;  /* 0x00000000000679c3 */ /* 0x000f220000008800 */
[CC--:B------:R-:W-:Y:S01]  /*1850*/  LEA.HI R0, R12.reuse, R3.reuse, RZ, 0x2 ;  /* 0x000000030c007211 */ /* 0x0c0fe200078f10ff */
[----:B------:R-:W-:Y:S01]  /*1860*/  UIADD3 UR7, UR17, -0x1, URZ ;  /* 0xffffffff11077890 */ /* 0x000fe2000fffe03f */
[----:B------:R-:W-:Y:S01]  /*1870*/  LEA.HI R3, R12, R3, RZ, 0x5 ;  /* 0x000000030c037211 */ /* 0x000fe200078f28ff */
[----:B------:R-:W-:Y:S01]  /*1880*/  UMOV UR12, 0x400 ;  /* 0x00000400000c7882 */ /* 0x000fe20000000000 */
[--C-:B------:R-:W-:Y:S01]  /*1890*/  SHF.R.S32.HI R2, RZ, 0x2, R0.reuse ;  /* 0x00000002ff027819 */ /* 0x100fe20000011400 */
[----:B------:R-:W-:Y:S01]  /*18a0*/  UISETP.LT.AND UP0, UPT, UR14, 0x1, UPT ;  /* 0x000000010e00788c */ /* 0x000fe2000bf01270 */
[----:B------:R-:W-:Y:S01]  /*18b0*/  SHF.R.S32.HI R5, RZ, 0x1f, R0 ;  /* 0x0000001fff057819 */ /* 0x000fe20000011400 */
[----:B------:R-:W-:Y:S02]  /*18c0*/  ULOP3.LUT UR27, UR13, 0x1, URZ, 0xfc, !UPT ;  /* 0x000000010d1b7892 */ /* 0x000fe4000f8efc3f */
[----:B------:R-:W-:Y:S01]  /*18d0*/  USEL UR16, UR14, 0x1, UP0 ;  /* 0x000000010e107887 */ /* 0x000fe20008000000 */
[----:B------:R-:W-:Y:S01]  /*18e0*/  LEA.HI R5, R5, R2, RZ, 0x3 ;  /* 0x0000000205057211 */ /* 0x000fe200078f18ff */
[----:B------:R-:W-:-:S02]  /*18f0*/  UISETP.NE.AND UP0, UPT, UR7, URZ, UPT ;  /* 0x0000003f0700728c */ /* 0x000fc4000bf05270 */
[----:B------:R-:W-:Y:S01]  /*1900*/  USHF.L.U32 UR28, UR14, 0x1, URZ ;  /* 0x000000010e1c7899 */ /* 0x000fe2000800063f */
[----:B------:R-:W-:Y:S01]  /*1910*/  LOP3.LUT R5, R5, 0xfffffff8, RZ, 0xc0, !PT ;  /* 0xfffffff805057812 */ /* 0x000fe200078ec0ff */
[----:B------:R-:W-:Y:S02]  /*1920*/  UIADD3 UR16, -UR16, UR14, URZ ;  /* 0x0000000e10107290 */ /* 0x000fe4000fffe13f */
[----:B------:R-:W-:Y:S02]  /*1930*/  USEL UR30, URZ, 0x1, UP0 ;  /* 0x000000013f1e7887 */ /* 0x000fe40008000000 */
[----:B------:R-:W-:Y:S01]  /*1940*/  IMAD.IADD R2, R2, 0x1, -R5 ;  /* 0x0000000102027824 */ /* 0x000fe200078e0a05 */
[----:B------:R-:W-:Y:S01]  /*1950*/  SHF.R.S32.HI R5, RZ, 0x5, R3 ;  /* 0x00000005ff057819 */ /* 0x000fe20000011403 */
[----:B----4-:R-:W-:-:S03]  /*1960*/  ULEA UR12, UR6, UR12, 0x18 ;  /* 0x0000000c060c7291 */ /* 0x010fc6000f8ec03f */
[--C-:B------:R-:W-:Y:S01]  /*1970*/  SHF.R.S32.HI R3, RZ, 0x1f, R2.reuse ;  /* 0x0000001fff037819 */ /* 0x100fe20000011402 */
[----:B------:R-:W-:Y:S01]  /*1980*/  USHF.L.U32 UR6, UR7, 0x3, URZ ;  /* 0x0000000307067899 */ /* 0x000fe2000800063f */
[C-C-:B------:R-:W-:Y:S01]  /*1990*/  IMAD R0, R5.reuse, -0x10, -R2.reuse ;  /* 0xfffffff005007824 */ /* 0x140fe200078e0a02 */
[----:B------:R-:W-:Y:S02]  /*19a0*/  UIADD3 UR29, UR12, 0x170, URZ ;  /* 0x000001700c1d7890 */ /* 0x000fe4000fffe03f */
[----:B------:R-:W-:Y:S01]  /*19b0*/  ULOP3.LUT UR6, UR6, 0x8, URZ, 0xc0, !UPT ;  /* 0x0000000806067892 */ /* 0x000fe2000f8ec03f */
[----:B------:R-:W-:Y:S01]  /*19c0*/  IMAD.WIDE R2, R5, 0x10, R2 ;  /* 0x0000001005027825 */ /* 0x000fe200078e0202 */
[----:B------:R-:W-:Y:S02]  /*19d0*/  ULEA UR17, UR17, UR29, 0x3 ;  /* 0x0000001d11117291 */ /* 0x000fe4000f8e183f */
[----:B------:R-:W-:Y:S02]  /*19e0*/  ULOP3.LUT UR31, UR6, 0x8, URZ, 0x3c, !UPT ;  /* 0x00000008061f7892 */ /* 0x000fe4000f8e3c3f */
[----:B------:R-:W-:-:S03]  /*19f0*/  ULOP3.LUT UR18, UR6, 0x18, URZ, 0x3c, !UPT ;  /* 0x0000001806127892 */ /* 0x000fc6000f8e3c3f */
[----:B------:R-:W-:Y:S02]  /*1a00*/  ULDC UR6, c[0x0][0x284] ;  /* 0x0000a10000067ab9 */ /* 0x000fe40000000800 */
[----:B------:R-:W-:-:S05]  /*1a10*/  VIADD R0, R0, UR6 ;  /* 0x0000000600007c36 */ /* 0x000fca0008000000 */
[----:B------:R4:W-:Y:S04]  /*1a20*/  STL [R1+0x94], R0 ;  /* 0x0000940001007387 */ /* 0x0009e80000100800 */
[----:B------:R4:W-:Y:S02]  /*1a30*/  STL.64 [R1+0x98], R2 ;  /* 0x0000980201007387 */ /* 0x0009e40000100a00 */
.L_x_302:
[----:B----4-:R-:W-:Y:S01]  /*1a40*/  IMAD.U32 R0, RZ, RZ, UR30 ;  /* 0x0000001eff007e24 */ /* 0x010fe2000f8e00ff */
[----:B0-2---:R-:W4:Y:S01]  /*1a50*/  LDC R2, c[0x0][0x28c] ;  /* 0x0000a300ff027b82 */ /* 0x005f220000000800 */
[----:B------:R-:W-:Y:S01]  /*1a60*/  UMOV UR6, URZ ;  /* 0x0000003f00067c82 */ /* 0x000fe20008000000 */
[----:B------:R-:W-:Y:S02]  /*1a70*/  UMOV UR19, UR5 ;  /* 0x0000000500137c82 */ /* 0x000fe40008000000 */
[----:B------:R-:W-:-:S04]  /*1a80*/  SHF.L.U32 R0, R0, 0x1f, RZ ;  /* 0x0000001f00007819 */ /* 0x000fc800000006ff */
[----:B------:R-:W5:Y:S01]  /*1a90*/  SYNCS.PHASECHK.TRANS64.TRYWAIT P0, [UR17+-0x8], R0 ;  /* 0xfffff800ff0075a7 */ /* 0x000f620008000151 */
[----:B----4-:R-:W-:Y:S01]  /*1aa0*/  ISETP.GE.AND P1, PT, R2, 0x1, PT ;  /* 0x000000010200780c */ /* 0x010fe20003f26270 */
[----:B-----5:R-:W-:-:S12]  /*1ab0*/  @!P0 BRA `(.L_x_20) ;  /* 0x000000f000dc8947 */ /* 0x020fd80003800000 */
.L_x_342:
[----:B------:R0:W-:Y:S01]  /*1ac0*/  STL [R1+0x74], RZ ;  /* 0x000074ff01007387 */ /* 0x0001e20000100800 */
[----:B------:R-:W-:Y:S01]  /*1ad0*/  UMOV UR7, URZ ;  /* 0x0000003f00077c82 */ /* 0x000fe20008000000 */
[----:B------:R-:W-:Y:S01]  /*1ae0*/  UMOV UR8, URZ ;  /* 0x0000003f00087c82 */ /* 0x000fe20008000000 */
[----:B----4-:R-:W-:Y:S01]  /*1af0*/  IMAD.MOV.U32 R0, RZ, RZ, RZ ;  /* 0x000000ffff007224 */ /* 0x010fe200078e00ff */
[----:B------:R4:W-:Y:S01]  /*1b00*/  STL [R1+0x70], RZ ;  /* 0x000070ff01007387 */ /* 0x0009e20000100800 */
[----:B------:R-:W-:Y:S02]  /*1b10*/  CS2R R2, SRZ ;  /* 0x0000000000027805 */ /* 0x000fe4000001ff00 */
[----:B---3--:R-:W-:Y:S02]  /*1b20*/  CS2R R4, SRZ ;  /* 0x0000000000047805 */ /* 0x008fe4000001ff00 */
[----:B--2---:R-:W-:Y:S01]  /*1b30*/  CS2R R6, SRZ ;  /* 0x0000000000067805 */ /* 0x004fe2000001ff00 */
[----:B------:R4:W-:Y:S01]  /*1b40*/  STL [R1+0x6c], RZ ;  /* 0x00006cff01007387 */ /* 0x0009e20000100800 */
[----:B------:R-:W-:-:S02]  /*1b50*/  CS2R R8, SRZ ;  /* 0x0000000000087805 */ /* 0x000fc4000001ff00 */
[----:B0-----:R-:W-:Y:S02]  /*1b60*/  CS2R R10, SRZ ;  /* 0x00000000000a7805 */ /* 0x001fe4000001ff00 */
[----:B------:R-:W-:Y:S01]  /*1b70*/  CS2R R12, SRZ ;  /* 0x00000000000c7805 */ /* 0x000fe2000001ff00 */
[----:B------:R4:W-:Y:S01]  /*1b80*/  STL [R1+0x68], RZ ;  /* 0x000068ff01007387 */ /* 0x0009e20000100800 */
[----:B------:R-:W-:Y:S02]  /*1b90*/  CS2R R14, SRZ ;  /* 0x00000000000e7805 */ /* 0x000fe4000001ff00 */
[----:B-1----:R-:W-:Y:S02]  /*1ba0*/  CS2R R16, SRZ ;  /* 0x0000000000107805 */ /* 0x002fe4000001ff00 */
[----:B------:R-:W-:Y:S01]  /*1bb0*/  CS2R R18, SRZ ;  /* 0x0000000000127805 */ /* 0x000fe2000001ff00 */
[----:B------:R4:W-:Y:S01]  /*1bc0*/  STL [R1+0x64], RZ ;  /* 0x000064ff01007387 */ /* 0x0009e20000100800 */
[----:B------:R-:W-:-:S02]  /*1bd0*/  CS2R R20, SRZ ;  /* 0x0000000000147805 */ /* 0x000fc4000001ff00 */
[----:B------:R-:W-:Y:S02]  /*1be0*/  CS2R R22, SRZ ;  /* 0x0000000000167805 */ /* 0x000fe4000001ff00 */
[----:B------:R-:W-:Y:S01]  /*1bf0*/  CS2R R152, SRZ ;  /* 0x0000000000987805 */ /* 0x000fe2000001ff00 */
[----:B------:R4:W-:Y:S01]  /*1c00*/  STL [R1+0x60], RZ ;  /* 0x000060ff01007387 */ /* 0x0009e20000100800 */
[----:B------:R-:W-:Y:S02]  /*1c10*/  CS2R R154, SRZ ;  /* 0x00000000009a7805 */ /* 0x000fe4000001ff00 */
[----:B------:R-:W-:Y:S02]  /*1c20*/  CS2R R156, SRZ ;  /* 0x00000000009c7805 */ /* 0x000fe4000001ff00 */
        /* <DEDUP_REMOVED lines=46> */
[----:B------:R-:W-:Y:S01]  /*1f10*/  IMAD.MOV.U32 R226, RZ, RZ, RZ ;  /* 0x000000ffffe27224 */ /* 0x000fe200078e00ff */
[----:B------:R-:W-:Y:S01]  /*1f20*/  CS2R R24, SRZ ;  /* 0x0000000000187805 */ /* 0x000fe2000001ff00 */
[----:B------:R-:W-:Y:S01]  /*1f30*/  IMAD.U32 R227, RZ, RZ, UR4 ;  /* 0x00000004ffe37e24 */ /* 0x000fe2000f8e00ff */
[----:B------:R4:W-:Y:S01]  /*1f40*/  STL [R1+0x2c], RZ ;  /* 0x00002cff01007387 */ /* 0x0009e20000100800 */
[----:B------:R-:W-:Y:S02]  /*1f50*/  CS2R R26, SRZ ;  /* 0x00000000001a7805 */ /* 0x000fe4000001ff00 */
[----:B------:R-:W-:-:S02]  /*1f60*/  CS2R R28, SRZ ;  /* 0x00000000001c7805 */ /* 0x000fc4000001ff00 */
[----:B------:R-:W-:Y:S01]  /*1f70*/  CS2R R30, SRZ ;  /* 0x00000000001e7805 */ /* 0x000fe2000001ff00 */
[----:B------:R4:W-:Y:S01]  /*1f80*/  STL [R1+0x28], RZ ;  /* 0x000028ff01007387 */ /* 0x0009e20000100800 */
[----:B------:R-:W-:Y:S02]  /*1f90*/  CS2R R32, SRZ ;  /* 0x0000000000207805 */ /* 0x000fe4000001ff00 */
[----:B------:R-:W-:Y:S02]  /*1fa0*/  CS2R R34, SRZ ;  /* 0x0000000000227805 */ /* 0x000fe4000001ff00 */
[----:B------:R-:W-:Y:S01]  /*1fb0*/  CS2R R36, SRZ ;  /* 0x0000000000247805 */ /* 0x000fe2000001ff00 */
        /* <DEDUP_REMOVED lines=36> */
[----:B------:R4:W-:Y:S01]  /*2200*/  STL [R1], RZ ;  /* 0x000000ff01007387 */ /* 0x0009e20000100800 */
[----:B------:R-:W-:Y:S02]  /*2210*/  CS2R R92, SRZ ;  /* 0x00000000005c7805 */ /* 0x000fe4000001ff00 */
[----:B------:R-:W-:Y:S02]  /*2220*/  CS2R R94, SRZ ;  /* 0x00000000005e7805 */ /* 0x000fe4000001ff00 */
[----:B------:R-:W-:Y:S02]  /*2230*/  CS2R R96, SRZ ;  /* 0x0000000000607805 */ /* 0x000fe4000001ff00 */
[----:B------:R-:W-:Y:S02]  /*2240*/  CS2R R98, SRZ ;  /* 0x0000000000627805 */ /* 0x000fe4000001ff00 */
[----:B------:R-:W-:-:S02]  /*2250*/  CS2R R100, SRZ ;  /* 0x0000000000647805 */ /* 0x000fc4000001ff00 */
[----:B------:R-:W-:Y:S02]  /*2260*/  CS2R R102, SRZ ;  /* 0x0000000000667805 */ /* 0x000fe4000001ff00 */
        /* <DEDUP_REMOVED lines=23> */
[----:B------:R-:W-:Y:S01]  /*23e0*/  CS2R R150, SRZ ;  /* 0x0000000000967805 */ /* 0x000fe2000001ff00 */
[----:B----4-:R-:W-:Y:S06]  /*23f0*/  @!P1 BRA `(.L_x_21) ;  /* 0x0000001000609947 */ /* 0x010fec0003800000 */
[----:B------:R-:W-:-:S06]  /*2400*/  UISETP.NE.AND UP0, UPT, UR27, 0x3, UPT ;  /* 0x000000031b00788c */ /* 0x000fcc000bf05270 */
[----:B------:R-:W-:-:S13]  /*2410*/  PLOP3.LUT P1, PT, PT, PT, UP0, 0x80, 0x0 ;  /* 0x000000000000781c */ /* 0x000fda0003f2f008 */
[----:B------:R-:W-:Y:S05]  /*2420*/  @!P1 BRA `(.L_x_22) ;  /* 0x0000000000049947 */ /* 0x000fea0003800000 */
[----:B------:R-:W-:Y:S01]  /*2430*/  BPT.TRAP 0x1 ;  /* 0x000000040000795c */ /* 0x000fe20000300000 */
.L_x_22:
[----:B------:R-:W-:Y:S01]  /*2440*/  ULEA UR6, UR5, UR12, 0x3 ;  /* 0x0000000c05067291 */ /* 0x000fe2000f8e183f */
[----:B------:R-:W-:-:S05]  /*2450*/  IMAD.U32 R0, RZ, RZ, UR4 ;  /* 0x00000004ff007e24 */ /* 0x000fca000f8e00ff */
[----:B------:R-:W-:-:S04]  /*2460*/  SHF.L.U32 R0, R0, 0x1f, RZ ;  /* 0x0000001f00007819 */ /* 0x000fc800000006ff */
[----:B------:R0:W1:Y:S01]  /*2470*/  SYNCS.PHASECHK.TRANS64.TRYWAIT P0, [UR6], R0 ;  /* 0x00000000ff0075a7 */ /* 0x0000620008000146 */
[----:B------:R-:W-:Y:S05]  /*2480*/  @!P1 BRA `(.L_x_23) ;  /* 0x0000000000049947 */ /* 0x000fea0003800000 */
[----:B------:R-:W-:Y:S01]  /*2490*/  BPT.TRAP 0x1 ;  /* 0x000000040000795c */ /* 0x000fe20000300000 */
.L_x_23:
[----:B-1----:R-:W-:Y:S05]  /*24a0*/  @P0 BRA `(.L_x_24) ;  /* 0x0000000000080947 */ /* 0x002fea0003800000 */
[----:B------:R-:W1:Y:S02]  /*24b0*/  SYNCS.PHASECHK.TRANS64.TRYWAIT P0, [UR6], R0 ;  /* 0x00000000ff0075a7 */ /* 0x000e640008000146 */
[----:B-1----:R-:W-:Y:S05]  /*24c0*/  @!P0 BRA `(.L_x_25) ;  /* 0x000000e800708947 */ /* 0x002fea0003800000 */
.L_x_24:
[----:B------:R2:W-:Y:S01]  /*24d0*/  STL [R1+0x74], RZ ;  /* 0x000074ff01007387 */ /* 0x0005e20000100800 */
[----:B------:R-:W-:Y:S01]  /*24e0*/  UIADD3 UR7, UR12, 0xb280, URZ ;  /* 0x0000b2800c077890 */ /* 0x000fe2000fffe03f */
[----:B------:R-:W-:Y:S01]  /*24f0*/  WARPGROUP.ARRIVE ;  /* 0x00000000000079c5 */ /* 0x000fe20000000000 */
[----:B------:R-:W-:Y:S01]  /*2500*/  UIADD3 UR6, UR12, 0x280, URZ ;  /* 0x000002800c067890 */ /* 0x000fe2000fffe03f */
[----:B------:R2:W-:Y:S01]  /*2510*/  STL [R1+0x70], RZ ;  /* 0x000070ff01007387 */ /* 0x0005e20000100800 */
[----:B------:R-:W-:Y:S01]  /*2520*/  USHF.R.U32.HI UR7, URZ, 0x4, UR7 ;  /* 0x000000043f077899 */ /* 0x000fe20008011607 */
[----:B01----:R-:W-:Y:S01]  /*2530*/  IMAD.MOV.U32 R0, RZ, RZ, RZ ;  /* 0x000000ffff007224 */ /* 0x003fe200078e00ff */
[----:B------:R-:W-:Y:S01]  /*2540*/  USHF.R.U32.HI UR6, URZ, 0x4, UR6 ;  /* 0x000000043f067899 */ /* 0x000fe20008011606 */
[----:B------:R2:W-:Y:S01]  /*2550*/  STL [R1+0x6c], RZ ;  /* 0x00006cff01007387 */ /* 0x0005e20000100800 */
[----:B------:R-:W-:Y:S01]  /*2560*/  ULOP3.LUT UR7, UR7, 0x3fff, URZ, 0xc0, !UPT ;  /* 0x00003fff07077892 */ /* 0x000fe2000f8ec03f */
[----:B------:R-:W-:Y:S01]  /*2570*/  CS2R R2, SRZ ;  /* 0x0000000000027805 */ /* 0x000fe2000001ff00 */
[----:B------:R-:W-:Y:S01]  /*2580*/  ULOP3.LUT UR6, UR6, 0x3fff, URZ, 0xc0, !UPT ;  /* 0x00003fff06067892 */ /* 0x000fe2000f8ec03f */
[----:B------:R2:W-:Y:S01]  /*2590*/  STL [R1+0x68], RZ ;  /* 0x000068ff01007387 */ /* 0x0005e20000100800 */
[----:B------:R-:W-:Y:S01]  /*25a0*/  ULOP3.LUT UR7, UR7, 0x10000, URZ, 0xfc, !UPT ;  /* 0x0001000007077892 */ /* 0x000fe2000f8efc3f */
[----:B------:R-:W-:Y:S01]  /*25b0*/  CS2R R4, SRZ ;  /* 0x0000000000047805 */ /* 0x000fe2000001ff00 */
[----:B------:R-:W-:Y:S01]  /*25c0*/  ULOP3.LUT UR6, UR6, 0x10000, URZ, 0xfc, !UPT ;  /* 0x0001000006067892 */ /* 0x000fe2000f8efc3f */
[----:B------:R2:W-:Y:S01]  /*25d0*/  STL [R1+0x64], RZ ;  /* 0x000064ff01007387 */ /* 0x0005e20000100800 */
[----:B------:R-:W-:Y:S01]  /*25e0*/  ULEA UR10, UR5, UR7, 0x9 ;  /* 0x00000007050a7291 */ /* 0x000fe2000f8e483f */
[----:B------:R-:W-:Y:S01]  /*25f0*/  CS2R R6, SRZ ;  /* 0x0000000000067805 */ /* 0x000fe2000001ff00 */
[----:B------:R-:W-:Y:S01]  /*2600*/  ULEA UR8, UR5, UR6, 0x7 ;  /* 0x0000000605087291 */ /* 0x000fe2000f8e383f */
[----:B------:R2:W-:Y:S01]  /*2610*/  STL [R1+0x60], RZ ;  /* 0x000060ff01007387 */ /* 0x0005e20000100800 */
[----:B------:R-:W-:Y:S01]  /*2620*/  ULDC UR7, c[0x0][0x50c] ;  /* 0x0001430000077ab9 */ /* 0x000fe20000000800 */
[----:B------:R-:W-:Y:S01]  /*2630*/  UMOV UR9, 0xc0000010 ;  /* 0xc000001000097882 */ /* 0x000fe20000000000 */
[----:B------:R-:W-:Y:S01]  /*2640*/  UISETP.NE.AND UP0, UPT, UR7, 0x1, UPT ;  /* 0x000000010700788c */ /* 0x000fe2000bf05270 */
[----:B------:R2:W-:Y:S01]  /*2650*/  STL [R1+0x5c], RZ ;  /* 0x00005cff01007387 */ /* 0x0005e20000100800 */
[----:B------:R-:W-:Y:S01]  /*2660*/  UMOV UR11, 0xc0000010 ;  /* 0xc0000010000b7882 */ /* 0x000fe20000000000 */
[----:B------:R-:W-:Y:S01]  /*2670*/  UMOV UR6, 0x1 ;  /* 0x0000000100067882 */ /* 0x000fe20000000000 */
[----:B------:R-:W-:Y:S01]  /*2680*/  USEL UR7, URZ, 0x1, UP0 ;  /* 0x000000013f077887 */ /* 0x000fe20008000000 */
[----:B------:R2:W-:Y:S01]  /*2690*/  STL [R1+0x58], RZ ;  /* 0x000058ff01007387 */ /* 0x0005e20000100800 */
[----:B------:R-:W-:Y:S01]  /*26a0*/  QGMMA.64x256x32.F32.E5M2.E5M2 R24, gdesc[UR8], RZ, !UPT, gsb0 ;  /* 0x03e00000081879f3 */ /* 0x000fe2000c0038ff */
[----:B------:R-:W-:-:S02]  /*26b0*/  CS2R R8, SRZ ;  /* 0x0000000000087805 */ /* 0x000fc4000001ff00 */
[----:B------:R-:W-:Y:S01]  /*26c0*/  CS2R R10, SRZ ;  /* 0x00000000000a7805 */ /* 0x000fe2000001ff00 */
[----:B------:R2:W-:Y:S01]  /*26d0*/  STL [R1+0x54], RZ ;  /* 0x000054ff01007387 */ /* 0x0005e20000100800 */
[----:B------:R-:W-:Y:S02]  /*26e0*/  ISETP.NE.AND P0, PT, RZ, UR7, PT ;  /* 0x00000007ff007c0c */ /* 0x000fe4000bf05270 */
        /* <DEDUP_REMOVED lines=56> */
[----:B------:R-:W-:Y:S01]  /*2a70*/  CS2R R224, SRZ ;  /* 0x0000000000e07805 */ /* 0x000fe2000001ff00 */
[----:B------:R-:W-:Y:S01]  /*2a80*/  IMAD.MOV.U32 R226, RZ, RZ, RZ ;  /* 0x000000ffffe27224 */ /* 0x000fe200078e00ff */
[----:B------:R2:W-:Y:S04]  /*2a90*/  STL [R1+0x18], RZ ;  /* 0x000018ff01007387 */ /* 0x0005e80000100800 */
[----:B------:R2:W-:Y:S04]  /*2aa0*/  STL [R1+0x14], RZ ;  /* 0x000014ff01007387 */ /* 0x0005e80000100800 */
[----:B------:R2:W-:Y:S04]  /*2ab0*/  STL [R1+0x10], RZ ;  /* 0x000010ff01007387 */ /* 0x0005e80000100800 */
[----:B------:R2:W-:Y:S04]  /*2ac0*/  STL [R1+0xc], RZ ;  /* 0x00000cff01007387 */ /* 0x0005e80000100800 */
[----:B------:R2:W-:Y:S04]  /*2ad0*/  STL [R1+0x8], RZ ;  /* 0x000008ff01007387 */ /* 0x0005e80000100800 */
[----:B------:R2:W-:Y:S04]  /*2ae0*/  STL [R1+0x4], RZ ;  /* 0x000004ff01007387 */ /* 0x0005e80000100800 */
[----:B------:R2:W-:Y:S01]  /*2af0*/  STL [R1], RZ ;  /* 0x000000ff01007387 */ /* 0x0005e20000100800 */
[----:B------:R-:W-:Y:S05]  /*2b00*/  @!P0 BRA `(.L_x_26) ;  /* 0x0000000800808947 */ /* 0x000fea0003800000 */
[----:B------:R-:W-:Y:S02]  /*2b10*/  WARPGROUP.DEPBAR.LE gsb0, 0x0 ;  /* 0x00008000000079c5 */ /* 0x000fe40000010000 */
[----:B------:R-:W-:-:S01]  /*2b20*/  FADD R227, RZ, R122 ;  /* 0x0000007affe37221 */ /* 0x000fc20000000000 */
[----:B------:R-:W-:Y:S01]  /*2b30*/  FADD R226, RZ, R24 ;  /* 0x00000018ffe27221 */ /* 0x000fe20000000000 */
[----:B------:R-:W-:-:S01]  /*2b40*/  FADD R225, RZ, R25 ;  /* 0x00000019ffe17221 */ /* 0x000fc20000000000 */
[----:B------:R-:W-:Y:S01]  /*2b50*/  FADD R224, RZ, R26 ;  /* 0x0000001affe07221 */ /* 0x000fe20000000000 */
[----:B------:R-:W-:-:S01]  /*2b60*/  FADD R223, RZ, R27 ;  /* 0x0000001bffdf7221 */ /* 0x000fc20000000000 */
[----:B------:R0:W-:Y:S01]  /*2b70*/  STL [R1], R227 ;  /* 0x000000e301007387 */ /* 0x0001e20000100800 */
[----:B------:R-:W-:-:S01]  /*2b80*/  FADD R222, RZ, R28 ;  /* 0x0000001cffde7221 */ /* 0x000fc20000000000 */
[----:B------:R-:W-:Y:S01]  /*2b90*/  FADD R221, RZ, R29 ;  /* 0x0000001dffdd7221 */ /* 0x000fe20000000000 */
[----:B------:R-:W-:-:S01]  /*2ba0*/  FADD R220, RZ, R30 ;  /* 0x0000001effdc7221 */ /* 0x000fc20000000000 */
[----:B------:R-:W-:Y:S01]  /*2bb0*/  FADD R219, RZ, R31 ;  /* 0x0000001fffdb7221 */ /* 0x000fe20000000000 */
[----:B------:R-:W-:-:S01]  /*2bc0*/  FADD R218, RZ, R32 ;  /* 0x00000020ffda7221 */ /* 0x000fc20000000000 */
[----:B------:R-:W-:Y:S01]  /*2bd0*/  FADD R217, RZ, R33 ;  /* 0x00000021ffd97221 */ /* 0x000fe20000000000 */
[----:B------:R-:W-:-:S01]  /*2be0*/  FADD R216, RZ, R34 ;  /* 0x00000022ffd87221 */ /* 0x000fc20000000000 */
[----:B------:R-:W-:Y:S01]  /*2bf0*/  FADD R215, RZ, R35 ;  /* 0x00000023ffd77221 */ /* 0x000fe20000000000 */
[----:B------:R-:W-:-:S01]  /*2c00*/  FADD R214, RZ, R36 ;  /* 0x00000024ffd67221 */ /* 0x000fc20000000000 */
[----:B0-----:R-:W-:Y:S01]  /*2c10*/  FADD R227, RZ, R123 ;  /* 0x0000007bffe37221 */ /* 0x001fe20000000000 */
[----:B------:R-:W-:-:S01]  /*2c20*/  FADD R213, RZ, R37 ;  /* 0x00000025ffd57221 */ /* 0x000fc20000000000 */
[----:B------:R-:W-:Y:S01]  /*2c30*/  FADD R212, RZ, R38 ;  /* 0x00000026ffd47221 */ /* 0x000fe20000000000 */
[----:B------:R-:W-:-:S01]  /*2c40*/  FADD R211, RZ, R39 ;  /* 0x00000027ffd37221 */ /* 0x000fc20000000000 */
[----:B------:R-:W-:Y:S01]  /*2c50*/  FADD R210, RZ, R40 ;  /* 0x00000028ffd27221 */ /* 0x000fe20000000000 */
[----:B------:R0:W-:Y:S01]  /*2c60*/  STL [R1+0x4], R227 ;  /* 0x000004e301007387 */ /* 0x0001e20000100800 */
        /* <DEDUP_REMOVED lines=93> */
[----:B------:R-:W-:Y:S01]  /*3240*/  UMOV UR6, URZ ;  /* 0x0000003f00067c82 */ /* 0x000fe20008000000 */
[----:B0-----:R-:W-:-:S05]  /*3250*/  FADD R227, RZ, R130 ;  /* 0x00000082ffe37221 */ /* 0x001fca0000000000 */
[----:B------:R0:W-:Y:S02]  /*3260*/  STL [R1+0x20], R227 ;  /* 0x000020e301007387 */ /* 0x0001e40000100800 */
        /* <DEDUP_REMOVED lines=42> */
.L_x_26:
[----:B------:R-:W-:-:S04]  /*3510*/  UIADD3 UR19, UR5, 0x1, URZ ;  /* 0x0000000105137890 */ /* 0x000fc8000fffe03f */
[----:B------:R-:W-:-:S04]  /*3520*/  UISETP.NE.AND UP0, UPT, UR19, 0x16, UPT ;  /* 0x000000161300788c */ /* 0x000fc8000bf05270 */
[----:B------:R-:W-:Y:S02]  /*3530*/  USEL UR8, URZ, 0x1, UP0 ;  /* 0x000000013f087887 */ /* 0x000fe40008000000 */
[----:B------:R-:W-:Y:S02]  /*3540*/  USEL UR19, UR19, URZ, UP0 ;  /* 0x0000003f13137287 */ /* 0x000fe40008000000 */
[----:B------:R-:W-:-:S06]  /*3550*/  ULOP3.LUT UR8, UR4, UR8, URZ, 0x3c, !UPT ;  /* 0x0000000804087292 */ /* 0x000fcc000f8e3c3f */
[----:B0-----:R-:W-:Y:S01]  /*3560*/  IMAD.U32 R227, RZ, RZ, UR8 ;  /* 0x00000008ffe37e24 */ /* 0x001fe2000f8e00ff */
[----:B------:R-:W-:-:S06]  /*3570*/  UMOV UR8, 0x1 ;  /* 0x0000000100087882 */ /* 0x000fcc0000000000 */
.L_x_21:
[----:B------:R-:W-:-:S06]  /*3580*/  UISETP.GE.AND UP0, UPT, UR16, 0x1, UPT ;  /* 0x000000011000788c */ /* 0x000fcc000bf06270 */
[----:B------:R-:W-:-:S13]  /*3590*/  PLOP3.LUT P0, PT, PT, PT, UP0, 0x80, 0x0 ;  /* 0x000000000000781c */ /* 0x000fda0003f0f008 */
[----:B------:R-:W-:Y:S05]  /*35a0*/  @!P0 BRA `(.L_x_27) ;  /* 0x0000001000908947 */ /* 0x000fea0003800000 */
[----:B------:R-:W-:Y:S01]  /*35b0*/  IMAD.U32 R228, RZ, RZ, UR16 ;  /* 0x00000010ffe47e24 */ /* 0x000fe2000f8e00ff */
[----:B------:R-:W-:Y:S01]  /*35c0*/  UMOV UR24, UR5 ;  /* 0x0000000500187c82 */ /* 0x000fe20008000000 */
[----:B------:R-:W-:-:S05]  /*35d0*/  ULDC UR32, c[0x0][0x50c] ;  /* 0x0001430000207ab9 */ /* 0x000fca0000000800 */
.L_x_35:
[----:B------:R-:W-:-:S06]  /*35e0*/  UISETP.NE.AND UP0, UPT, UR27, 0x3, UPT ;  /* 0x000000031b00788c */ /* 0x000fcc000bf05270 */
[----:B------:R-:W-:-:S13]  /*35f0*/  PLOP3.LUT P1, PT, PT, PT, UP0, 0x80, 0x0 ;  /* 0x000000000000781c */ /* 0x000fda0003f2f008 */
[----:B-1---5:R-:W-:Y:S05]  /*3600*/  @!P1 BRA `(.L_x_28) ;  /* 0x0000000000049947 */ /* 0x022fea0003800000 */
[----:B------:R-:W-:Y:S01]  /*3610*/  BPT.TRAP 0x1 ;  /* 0x000000040000795c */ /* 0x000fe20000300000 */
.L_x_28:
[----:B------:R-:W-:Y:S01]  /*3620*/  ULEA UR9, UR19, UR12, 0x3 ;  /* 0x0000000c13097291 */ /* 0x000fe2000f8e183f */
[----:B------:R-:W-:-:S08]  /*3630*/  SHF.L.U32 R229, R227, 0x1f, RZ ;  /* 0x0000001fe3e57819 */ /* 0x000fd000000006ff */
[----:B------:R0:W1:Y:S01]  /*3640*/  SYNCS.PHASECHK.TRANS64.TRYWAIT P0, [UR9], R229 ;  /* 0x000000e5ff0075a7 */ /* 0x0000620008000149 */
[----:B------:R-:W-:Y:S05]  /*3650*/  @!P1 BRA `(.L_x_29) ;  /* 0x0000000000049947 */ /* 0x000fea0003800000 */
[----:B------:R-:W-:Y:S01]  /*3660*/  BPT.TRAP 0x1 ;  /* 0x000000040000795c */ /* 0x000fe20000300000 */
.L_x_29:
[----:B-1----:R-:W-:Y:S05]  /*3670*/  @P0 BRA `(.L_x_30) ;  /* 0x0000000000080947 */ /* 0x002fea0003800000 */
[----:B------:R-:W1:Y:S02]  /*3680*/  SYNCS.PHASECHK.TRANS64.TRYWAIT P0, [UR9], R229 ;  /* 0x000000e5ff0075a7 */ /* 0x000e640008000149 */
[----:B-1----:R-:W-:Y:S05]  /*3690*/  @!P0 BRA `(.L_x_31) ;  /* 0x000000d800148947 */ /* 0x002fea0003800000 */
.L_x_30:
[----:B------:R-:W-:Y:S01]  /*36a0*/  UIADD3 UR9, UR12, 0x280, URZ ;  /* 0x000002800c097890 */ /* 0x000fe2000fffe03f */
[----:B------:R-:W-:Y:S01]  /*36b0*/  WARPGROUP.ARRIVE ;  /* 0x00000000000079c5 */ /* 0x000fe20000000000 */
[----:B------:R-:W-:Y:S02]  /*36c0*/  UIADD3 UR10, UR12, 0xb280, URZ ;  /* 0x0000b2800c0a7890 */ /* 0x000fe4000fffe03f */
[----:B------:R-:W-:Y:S02]  /*36d0*/  UISETP.NE.AND UP0, UPT, UR7, URZ, UPT ;  /* 0x0000003f0700728c */ /* 0x000fe4000bf05270 */
[----:B------:R-:W-:Y:S02]  /*36e0*/  USHF.R.U32.HI UR9, URZ, 0x4, UR9 ;  /* 0x000000043f097899 */ /* 0x000fe40008011609 */
[----:B------:R-:W-:Y:S02]  /*36f0*/  USHF.R.U32.HI UR10, URZ, 0x4, UR10 ;  /* 0x000000043f0a7899 */ /* 0x000fe4000801160a */
[----:B------:R-:W-:-:S02]  /*3700*/  USEL UR8, UR8, URZ, !UP0 ;  /* 0x0000003f08087287 */ /* 0x000fc4000c000000 */
[----:B------:R-:W-:Y:S02]  /*3710*/  ULOP3.LUT UR9, UR9, 0x3fff, URZ, 0xc0, !UPT ;  /* 0x00003fff09097892 */ /* 0x000fe4000f8ec03f */
[----:B------:R-:W-:Y:S02]  /*3720*/  ULOP3.LUT UR10, UR10, 0x3fff, URZ, 0xc0, !UPT ;  /* 0x00003fff0a0a7892 */ /* 0x000fe4000f8ec03f */
[----:B------:R-:W-:Y:S02]  /*3730*/  UISETP.NE.U32.AND UP0, UPT, UR8, URZ, UPT ;  /* 0x0000003f0800728c */ /* 0x000fe4000bf05070 */
[----:B------:R-:W-:Y:S02]  /*3740*/  ULOP3.LUT UR8, UR9, 0x10000, URZ, 0xfc, !UPT ;  /* 0x0001000009087892 */ /* 0x000fe4000f8efc3f */
[----:B------:R-:W-:Y:S02]  /*3750*/  ULOP3.LUT UR10, UR10, 0x10000, URZ, 0xfc, !UPT ;  /* 0x000100000a0a7892 */ /* 0x000fe4000f8efc3f */
[----:B------:R-:W-:-:S02]  /*3760*/  ULEA UR8, UR19, UR8, 0x7 ;  /* 0x0000000813087291 */ /* 0x000fc4000f8e383f */
[----:B------:R-:W-:Y:S01]  /*3770*/  ULEA UR10, UR19, UR10, 0x9 ;  /* 0x0000000a130a7291 */ /* 0x000fe2000f8e483f */
[----:B------:R-:W-:Y:S01]  /*3780*/  UMOV UR9, 0xc0000010 ;  /* 0xc000001000097882 */ /* 0x000fe20000000000 */
[----:B------:R-:W-:Y:S01]  /*3790*/  UMOV UR11, 0xc0000010 ;  /* 0xc0000010000b7882 */ /* 0x000fe20000000000 */
[----:B------:R-:W-:-:S06]  /*37a0*/  UIADD3 UR6, UR6, 0x1, URZ ;  /* 0x0000000106067890 */ /* 0x000fcc000fffe03f */
[----:B------:R-:W-:Y:S01]  /*37b0*/  QGMMA.64x256x32.F32.E5M2.E5M2 R24, gdesc[UR8], R24, UP0, gsb0 ;  /* 0x03e00000081879f3 */ /* 0x000fe2000b803818 */
[----:B------:R-:W-:-:S04]  /*37c0*/  UISETP.NE.AND UP0, UPT, UR6, UR32, UPT ;  /* 0x000000200600728c */ /* 0x000fc8000bf05270 */
[----:B------:R-:W-:-:S06]  /*37d0*/  USEL UR7, URZ, 0x1, UP0 ;  /* 0x000000013f077887 */ /* 0x000fcc0008000000 */
[----:B------:R-:W-:Y:S01]  /*37e0*/  ISETP.NE.AND P0, PT, RZ, UR7, PT ;  /* 0x00000007ff007c0c */ /* 0x000fe2000bf05270 */
[----:B------:R-:W-:-:S12]  /*37f0*/  WARPGROUP.DEPBAR.LE gsb0, 0x1 ;  /* 0x00008000000079c5 */ /* 0x000fd80000010100 */
[----:B------:R-:W-:Y:S05]  /*3800*/  @!P0 BRA `(.L_x_32) ;  /* 0x0000000c00808947 */ /* 0x000fea0003800000 */
[----:B------:R-:W-:Y:S02]  /*3810*/  WARPGROUP.DEPBAR.LE gsb0, 0x0 ;  /* 0x00008000000079c5 */ /* 0x000fe40000010000 */
[----:B------:R-:W-:-:S01]  /*3820*/  FADD R226, R24, R226 ;  /* 0x000000e218e27221 */ /* 0x000fc20000000000 */
[----:B------:R-:W-:Y:S01]  /*3830*/  FADD R225, R25, R225 ;  /* 0x000000e119e17221 */ /* 0x000fe20000000000 */
[----:B------:R1:W-:Y:S01]  /*3840*/  STL [R1+0xa4], R227 ;  /* 0x0000a4e301007387 */ /* 0x0003e20000100800 */
[----:B------:R-:W-:-:S01]  /*3850*/  FADD R224, R26, R224 ;  /* 0x000000e01ae07221 */ /* 0x000fc20000000000 */
[----:B------:R-:W-:Y:S01]  /*3860*/  FADD R223, R27, R223 ;  /* 0x000000df1bdf7221 */ /* 0x000fe20000000000 */
[----:B------:R-:W-:-:S01]  /*3870*/  FADD R222, R28, R222 ;  /* 0x000000de1cde7221 */ /* 0x000fc20000000000 */
[----:B------:R-:W-:Y:S01]  /*3880*/  FADD R221, R29, R221 ;  /* 0x000000dd1ddd7221 */ /* 0x000fe20000000000 */
[----:B-1----:R-:W3:Y:S04]  /*3890*/  LDL.LU R227, [R1+0x30] ;  /* 0x0000300001e37983 */ /* 0x002ee80000300800 */
[----:B------:R1:W-:Y:S01]  /*38a0*/  STL [R1+0xa8], R226 ;  /* 0x0000a8e201007387 */ /* 0x0003e20000100800 */
[----:B------:R-:W-:-:S01]  /*38b0*/  FADD R220, R30, R220 ;  /* 0x000000dc1edc7221 */ /* 0x000fc20000000000 */
[----:B------:R-:W-:-:S02]  /*38c0*/  FADD R219, R31, R219 ;  /* 0x000000db1fdb7221 */ /* 0x000fc40000000000 */
[----:B-1----:R-:W4:Y:S04]  /*38d0*/  LDL.LU R226, [R1+0x2c] ;  /* 0x00002c0001e27983 */ /* 0x002f280000300800 */
[----:B------:R1:W-:Y:S01]  /*38e0*/  STL [R1+0xac], R225 ;  /* 0x0000ace101007387 */ /* 0x0003e20000100800 */
[----:B------:R-:W-:-:S03]  /*38f0*/  FADD R218, R32, R218 ;  /* 0x000000da20da7221 */ /* 0x000fc60000000000 */
[----:B-1----:R-:W2:Y:S04]  /*3900*/  LDL.LU R225, [R1+0x28] ;  /* 0x0000280001e17983 */ /* 0x002ea80000300800 */
        /* <DEDUP_REMOVED lines=9> */
[----:B------:R1:W-:Y:S04]  /*39a0*/  STL [R1+0xbc], R221 ;  /* 0x0000bcdd01007387 */ /* 0x0003e80000100800 */
        /* <DEDUP_REMOVED lines=12> */
[----:B-1----:R-:W2:Y:S01]  /*3a70*/  LDL.LU R215, [R1] ;  /* 0x0000000001d77983 */ /* 0x002ea20000300800 */
[----:B------:R-:W-:-:S01]  /*3a80*/  FADD R214, R36, R214 ;  /* 0x000000d624d67221 */ /* 0x000fc20000000000 */
[----:B------:R-:W-:Y:S01]  /*3a90*/  FADD R213, R37, R213 ;  /* 0x000000d525d57221 */ /* 0x000fe20000000000 */
[----:B------:R-:W-:-:S01]  /*3aa0*/  FADD R212, R38, R212 ;  /* 0x000000d426d47221 */ /* 0x000fc20000000000 */
[----:B------:R-:W-:Y:S01]  /*3ab0*/  FADD R211, R39, R211 ;  /* 0x000000d327d37221 */ /* 0x000fe20000000000 */
[----:B------:R-:W-:-:S01]  /*3ac0*/  FADD R210, R40, R210 ;  /* 0x000000d228d27221 */ /* 0x000fc20000000000 */
[----:B------:R-:W-:Y:S01]  /*3ad0*/  STL [R1+0xd8], R214 ;  /* 0x0000d8d601007387 */ /* 0x000fe20000100800 */
        /* <DEDUP_REMOVED lines=11> */
[----:B------:R1:W-:Y:S01]  /*3b90*/  STL [R1+0xe4], R211 ;  /* 0x0000e4d301007387 */ /* 0x0003e20000100800 */
[----:B------:R-:W-:-:S01]  /*3ba0*/  FADD R200, R50, R200 ;  /* 0x000000c832c87221 */ /* 0x000fc20000000000 */
[----:B------:R-:W-:Y:S01]  /*3bb0*/  FADD R199, R51, R199 ;  /* 0x000000c733c77221 */ /* 0x000fe20000000000 */
        /* <DEDUP_REMOVED lines=69> */
[----:B-----5:R-:W-:Y:S01]  /*4010*/  FADD R0, R121, R0 ;  /* 0x0000000079007221 */ /* 0x020fe20000000000 */
[----:B---3--:R-:W-:-:S01]  /*4020*/  FADD R227, R134, R227 ;  /* 0x000000e386e37221 */ /* 0x008fc20000000000 */
[----:B----4-:R-:W-:Y:S01]  /*4030*/  FADD R226, R133, R226 ;  /* 0x000000e285e27221 */ /* 0x010fe20000000000 */
[----:B--2---:R-:W-:-:S01]  /*4040*/  FADD R225, R132, R225 ;  /* 0x000000e184e17221 */ /* 0x004fc20000000000 */
        /* <DEDUP_REMOVED lines=9> */
[----:B------:R-:W-:-:S05]  /*40e0*/  FADD R215, R122, R215 ;  /* 0x000000d77ad77221 */ /* 0x000fca0000000000 */
[----:B------:R2:W-:Y:S04]  /*40f0*/  STL [R1], R215 ;  /* 0x000000d701007387 */ /* 0x0005e80000100800 */
[----:B------:R3:W-:Y:S04]  /*4100*/  STL [R1+0x4], R216 ;  /* 0x000004d801007387 */ /* 0x0007e80000100800 */
        /* <DEDUP_REMOVED lines=8> */
[----:B-1----:R-:W4:Y:S04]  /*4190*/  LDL.LU R211, [R1+0x34] ;  /* 0x0000340001d37983 */ /* 0x002f280000300800 */
[----:B------:R1:W-:Y:S04]  /*41a0*/  STL [R1+0x28], R225 ;  /* 0x000028e101007387 */ /* 0x0003e80000100800 */
[----:B------:R-:W4:Y:S04]  /*41b0*/  LDL.LU R212, [R1+0x38] ;  /* 0x0000380001d47983 */ /* 0x000f280000300800 */
[----:B------:R1:W-:Y:S04]  /*41c0*/  STL [R1+0x2c], R226 ;  /* 0x00002ce201007387 */ /* 0x0003e80000100800 */
[----:B------:R-:W4:Y:S04]  /*41d0*/  LDL.LU R213, [R1+0x3c] ;  /* 0x00003c0001d57983 */ /* 0x000f280000300800 */
[----:B------:R1:W-:Y:S04]  /*41e0*/  STL [R1+0x30], R227 ;  /* 0x000030e301007387 */ /* 0x0003e80000100800 */
[----:B------:R-:W4:Y:S04]  /*41f0*/  LDL.LU R214, [R1+0x40] ;  /* 0x0000400001d67983 */ /* 0x000f280000300800 */
[----:B--2---:R-:W2:Y:S04]  /*4200*/  LDL.LU R215, [R1+0x44] ;  /* 0x0000440001d77983 */ /* 0x004ea80000300800 */
[----:B---3--:R-:W3:Y:S04]  /*4210*/  LDL.LU R216, [R1+0x48] ;  /* 0x0000480001d87983 */ /* 0x008ee80000300800 */
[----:B----4-:R-:W4:Y:S04]  /*4220*/  LDL.LU R217, [R1+0x4c] ;  /* 0x00004c0001d97983 */ /* 0x010f280000300800 */
[----:B0-----:R-:W4:Y:S04]  /*4230*/  LDL.LU R218, [R1+0x50] ;  /* 0x0000500001da7983 */ /* 0x001f280000300800 */
[----:B------:R-:W4:Y:S04]  /*4240*/  LDL.LU R219, [R1+0x54] ;  /* 0x0000540001db7983 */ /* 0x000f280000300800 */
[----:B------:R-:W4:Y:S04]  /*4250*/  LDL.LU R220, [R1+0x58] ;  /* 0x0000580001dc7983 */ /* 0x000f280000300800 */
[----:B------:R-:W4:Y:S04]  /*4260*/  LDL.LU R221, [R1+0x5c] ;  /* 0x00005c0001dd7983 */ /* 0x000f280000300800 */
[----:B------:R-:W4:Y:S04]  /*4270*/  LDL.LU R222, [R1+0x60] ;  /* 0x0000600001de7983 */ /* 0x000f280000300800 */
[----:B------:R-:W4:Y:S04]  /*4280*/  LDL.LU R223, [R1+0x64] ;  /* 0x0000640001df7983 */ /* 0x000f280000300800 */
[----:B------:R-:W4:Y:S04]  /*4290*/  LDL.LU R224, [R1+0x68] ;  /* 0x0000680001e07983 */ /* 0x000f280000300800 */
[----:B-1----:R-:W4:Y:S04]  /*42a0*/  LDL.LU R225, [R1+0x6c] ;  /* 0x00006c0001e17983 */ /* 0x002f280000300800 */
[----:B------:R-:W4:Y:S04]  /*42b0*/  LDL.LU R226, [R1+0x70] ;  /* 0x0000700001e27983 */ /* 0x000f280000300800 */
[----:B------:R-:W4:Y:S01]  /*42c0*/  LDL.LU R227, [R1+0x74] ;  /* 0x0000740001e37983 */ /* 0x000f220000300800 */
[----:B------:R-:W-:-:S05]  /*42d0*/  FADD R211, R135, R211 ;  /* 0x000000d387d37221 */ /* 0x000fca0000000000 */
[----:B------:R0:W-:Y:S01]  /*42e0*/  STL [R1+0x34], R211 ;  /* 0x000034d301007387 */ /* 0x0001e20000100800 */
[----:B------:R-:W-:-:S03]  /*42f0*/  FADD R212, R136, R212 ;  /* 0x000000d488d47221 */ /* 0x000fc60000000000 */
[----:B0-----:R1:W5:Y:S01]  /*4300*/  LDL.LU R211, [R1+0xe4] ;  /* 0x0000e40001d37983 */ /* 0x0013620000300800 */
[----:B------:R-:W-:-:S03]  /*4310*/  FADD R213, R137, R213 ;  /* 0x000000d589d57221 */ /* 0x000fc60000000000 */
[----:B------:R0:W-:Y:S01]  /*4320*/  STL [R1+0x38], R212 ;  /* 0x000038d401007387 */ /* 0x0001e20000100800 */
[----:B------:R-:W-:-:S01]  /*4330*/  FADD R214, R138, R214 ;  /* 0x000000d68ad67221 */ /* 0x000fc20000000000 */
[----:B--2---:R-:W-:Y:S02]  /*4340*/  FADD R215, R139, R215 ;  /* 0x000000d78bd77221 */ /* 0x004fe40000000000 */
[----:B0-----:R1:W5:Y:S01]  /*4350*/  LDL.LU R212, [R1+0xe0] ;  /* 0x0000e00001d47983 */ /* 0x0013620000300800 */
[----:B---3--:R-:W-:-:S03]  /*4360*/  FADD R216, R140, R216 ;  /* 0x000000d88cd87221 */ /* 0x008fc60000000000 */
[----:B------:R0:W-:Y:S01]  /*4370*/  STL [R1+0x3c], R213 ;  /* 0x00003cd501007387 */ /* 0x0001e20000100800 */
[----:B----4-:R-:W-:-:S03]  /*4380*/  FADD R217, R141, R217 ;  /* 0x000000d98dd97221 */ /* 0x010fc60000000000 */
[----:B0-----:R1:W5:Y:S01]  /*4390*/  LDL.LU R213, [R1+0xdc] ;  /* 0x0000dc0001d57983 */ /* 0x0013620000300800 */
[----:B------:R-:W-:-:S03]  /*43a0*/  FADD R218, R142, R218 ;  /* 0x000000da8eda7221 */ /* 0x000fc60000000000 */
[----:B------:R0:W-:Y:S01]  /*43b0*/  STL [R1+0x40], R214 ;  /* 0x000040d601007387 */ /* 0x0001e20000100800 */
[----:B------:R-:W-:-:S01]  /*43c0*/  FADD R219, R143, R219 ;  /* 0x000000db8fdb7221 */ /* 0x000fc20000000000 */
[----:B------:R-:W-:Y:S02]  /*43d0*/  FADD R220, R144, R220 ;  /* 0x000000dc90dc7221 */ /* 0x000fe40000000000 */
[----:B0-----:R1:W5:Y:S04]  /*43e0*/  LDL.LU R214, [R1+0xd8] ;  /* 0x0000d80001d67983 */ /* 0x0013680000300800 */
[----:B------:R0:W-:Y:S01]  /*43f0*/  STL [R1+0x44], R215 ;  /* 0x000044d701007387 */ /* 0x0001e20000100800 */
[----:B------:R-:W-:-:S01]  /*4400*/  FADD R221, R145, R221 ;  /* 0x000000dd91dd7221 */ /* 0x000fc20000000000 */
[----:B------:R-:W-:-:S02]  /*4410*/  FADD R222, R146, R222 ;  /* 0x000000de92de7221 */ /* 0x000fc40000000000 */
[----:B0-----:R1:W5:Y:S04]  /*4420*/  LDL.LU R215, [R1+0xd4] ;  /* 0x0000d40001d77983 */ /* 0x0013680000300800 */
[----:B------:R0:W-:Y:S01]  /*4430*/  STL [R1+0x48], R216 ;  /* 0x000048d801007387 */ /* 0x0001e20000100800 */
[----:B------:R-:W-:-:S03]  /*4440*/  FADD R223, R147, R223 ;  /* 0x000000df93df7221 */ /* 0x000fc60000000000 */
        /* <DEDUP_REMOVED lines=13> */
[----:B------:R0:W-:Y:S04]  /*4520*/  STL [R1+0x5c], R221 ;  /* 0x00005cdd01007387 */ /* 0x0001e80000100800 */
        /* <DEDUP_REMOVED lines=12> */
[----:B0-----:R1:W5:Y:S01]  /*45f0*/  LDL.LU R227, [R1+0xa4] ;  /* 0x0000a40001e37983 */ /* 0x0013620000300800 */
[----:B------:R-:W-:-:S05]  /*4600*/  UMOV UR6, URZ ;  /* 0x0000003f00067c82 */ /* 0x000fca0008000000 */
.L_x_32:
[----:B------:R-:W-:Y:S05]  /*4610*/  @!P1 BRA `(.L_x_33) ;  /* 0x0000000000049947 */ /* 0x000fea0003800000 */
[----:B------:R-:W-:Y:S01]  /*4620*/  BPT.TRAP 0x1 ;  /* 0x000000040000795c */ /* 0x000fe20000300000 */
.L_x_33:
[----:B------:R3:W-:Y:S04]  /*4630*/  STL [R1+0xa8], R2 ;  /* 0x0000a80201007387 */ /* 0x0007e80000100800 */
[----:B---3--:R-:W3:Y:S04]  /*4640*/  LDL R2, [R1+0x78] ;  /* 0x0000780001027983 */ /* 0x008ee80000100800 */
[----:B-----5:R4:W-:Y:S04]  /*4650*/  STL [R1+0xa4], R0 ;  /* 0x0000a40001007387 */ /* 0x0209e80000100800 */
[----:B----4-:R-:W4:Y:S01]  /*4660*/  LDL R0, [R1+0x80] ;  /* 0x0000800001007983 */ /* 0x010f220000100800 */
[----:B0-----:R-:W-:Y:S01]  /*4670*/  IMAD.U32 R229, RZ, RZ, UR24 ;  /* 0x00000018ffe57e24 */ /* 0x001fe2000f8e00ff */
[----:B---3--:R-:W-:-:S02]  /*4680*/  ISETP.NE.AND P0, PT, R2, RZ, PT ;  /* 0x000000ff0200720c */ /* 0x008fc40003f05270 */
[----:B------:R0:W5:Y:S11]  /*4690*/  LDL.LU R2, [R1+0xa8] ;  /* 0x0000a80001027983 */ /* 0x0001760000300800 */
[----:B------:R-:W-:-:S05]  /*46a0*/  @P0 LEA R229, R229, UR12, 0x3 ;  /* 0x0000000ce5e50c11 */ /* 0x000fca000f8e18ff */
[----:B------:R-:W-:-:S05]  /*46b0*/  @P0 VIADD R229, R229, 0xb0 ;  /* 0x000000b0e5e50836 */ /* 0x000fca0000000000 */
[----:B----4-:R-:W-:Y:S02]  /*46c0*/  @P0 PRMT R229, R0, 0x654, R229 ;  /* 0x0000065400e50816 */ /* 0x010fe400000000e5 */
[----:B------:R0:W5:Y:S01]  /*46d0*/  LDL.LU R0, [R1+0xa4] ;  /* 0x0000a40001007983 */ /* 0x0001620000300800 */
[----:B------:R-:W-:Y:S01]  /*46e0*/  UISETP.GT.U32.AND UP0, UPT, UR13, 0x1, UPT ;  /* 0x000000010d00788c */ /* 0x000fe2000bf04070 */
[----:B------:R0:W-:Y:S05]  /*46f0*/  @P0 SYNCS.ARRIVE.TRANS64.RED.A1T0 RZ, [R229+URZ], RZ ;  /* 0x000000ffe5ff09a7 */ /* 0x0001ea000810043f */
[----:B------:R-:W-:-:S13]  /*4700*/  PLOP3.LUT P0, PT, PT, PT, UP0, 0x80, 0x0 ;  /* 0x000000000000781c */ /* 0x000fda0003f0f008 */
[----:B0-----:R-:W-:Y:S05]  /*4710*/  @P0 BRA `(.L_x_34) ;  /* 0x0000000000040947 */ /* 0x001fea0003800000 */
[----:B------:R-:W-:Y:S01]  /*4720*/  BPT.TRAP 0x1 ;  /* 0x000000040000795c */ /* 0x000fe20000300000 */
.L_x_34:
[----:B------:R-:W-:Y:S01]  /*4730*/  UIADD3 UR19, UR19, 0x1, URZ ;  /* 0x0000000113137890 */ /* 0x000fe2000fffe03f */
[C---:B------:R-:W-:Y:S01]  /*4740*/  ISETP.GT.AND P0, PT, R228.reuse, 0x1, PT ;  /* 0x00000001e400780c */ /* 0x040fe20003f04270 */
[----:B------:R-:W-:Y:S01]  /*4750*/  UIADD3 UR24, UR24, 0x1, URZ ;  /* 0x0000000118187890 */ /* 0x000fe2000fffe03f */
[----:B------:R-:W-:Y:S01]  /*4760*/  VIADD R228, R228, 0xffffffff ;  /* 0xffffffffe4e47836 */ /* 0x000fe20000000000 */
[----:B------:R-:W-:Y:S02]  /*4770*/  UISETP.NE.AND UP0, UPT, UR19, 0x16, UPT ;  /* 0x000000161300788c */ /* 0x000fe4000bf05270 */
[----:B------:R-:W-:Y:S02]  /*4780*/  UISETP.NE.AND UP1, UPT, UR24, 0x16, UPT ;  /* 0x000000161800788c */ /* 0x000fe4000bf25270 */
[----:B------:R-:W-:Y:S02]  /*4790*/  USEL UR8, URZ, 0x1, UP0 ;  /* 0x000000013f087887 */ /* 0x000fe40008000000 */
[----:B------:R-:W-:-:S02]  /*47a0*/  USEL UR19, UR19, URZ, UP0 ;  /* 0x0000003f13137287 */ /* 0x000fc40008000000 */
[----:B------:R-:W-:Y:S02]  /*47b0*/  USEL UR24, UR24, URZ, UP1 ;  /* 0x0000003f18187287 */ /* 0x000fe40008800000 */
[----:B------:R-:W-:Y:S01]  /*47c0*/  LOP3.LUT R227, R227, UR8, RZ, 0x3c, !PT ;  /* 0x00000008e3e37c12 */ /* 0x000fe2000f8e3cff */
[----:B------:R-:W-:Y:S01]  /*47d0*/  UMOV UR8, 0x1 ;  /* 0x0000000100087882 */ /* 0x000fe20000000000 */
[----:B------:R-:W-:Y:S08]  /*47e0*/  @P0 BRA `(.L_x_35) ;  /* 0xffffffec007c0947 */ /* 0x000ff0000383ffff */
.L_x_27:
[----:B------:R-:W-:-:S04]  /*47f0*/  UISETP.NE.AND UP0, UPT, UR6, URZ, UPT ;  /* 0x0000003f0600728c */ /* 0x000fc8000bf05270 */
[----:B------:R-:W-:-:S06]  /*4800*/  USEL UR6, URZ, 0x1, !UP0 ;  /* 0x000000013f067887 */ /* 0x000fcc000c000000 */
[----:B------:R-:W-:-:S13]  /*4810*/  ISETP.NE.AND P0, PT, RZ, UR6, PT ;  /* 0x00000006ff007c0c */ /* 0x000fda000bf05270 */
[----:B------:R-:W-:Y:S05]  /*4820*/  @!P0 BRA `(.L_x_36) ;  /* 0x0000000c00dc8947 */ /* 0x000fea0003800000 */
[----:B------:R-:W3:Y:S04]  /*4830*/  LDL.LU R227, [R1+0x74] ;  /* 0x0000740001e37983 */ /* 0x000ee80000300800 */
[----:B---3--:R0:W-:Y:S04]  /*4840*/  STL [R1+0xa4], R227 ;  /* 0x0000a4e301007387 */ /* 0x0081e80000100800 */
[----:B0-----:R-:W3:Y:S04]  /*4850*/  LDL.LU R227, [R1+0x70] ;  /* 0x0000700001e37983 */ /* 0x001ee80000300800 */
        /* <DEDUP_REMOVED lines=55> */
[----:B0-----:R-:W3:Y:S01]  /*4bd0*/  LDL.LU R227, [R1] ;  /* 0x0000000001e37983 */ /* 0x001ee20000300800 */
[----:B------:R-:W-:-:S02]  /*4be0*/  WARPGROUP.DEPBAR.LE gsb0, 0x0 ;  /* 0x00008000000079c5 */ /* 0x000fc40000010000 */
[----:B------:R-:W-:Y:S01]  /*4bf0*/  FADD R226, R24, R226 ;  /* 0x000000e218e27221 */ /* 0x000fe20000000000 */
        /* <DEDUP_REMOVED lines=95> */
[----:B-----5:R-:W-:Y:S01]  /*51f0*/  FADD R2, R120, R2 ;  /* 0x0000000278027221 */ /* 0x020fe20000000000 */
[----:B------:R-:W-:Y:S01]  /*5200*/  FADD R0, R121, R0 ;  /* 0x0000000079007221 */ /* 0x000fe20000000000 */
[----:B---3--:R-:W-:-:S05]  /*5210*/  FADD R227, R122, R227 ;  /* 0x000000e37ae37221 */ /* 0x008fca0000000000 */
[----:B------:R0:W-:Y:S04]  /*5220*/  STL [R1], R227 ;  /* 0x000000e301007387 */ /* 0x0001e80000100800 */
[----:B0-----:R-:W3:Y:S02]  /*5230*/  LDL.LU R227, [R1+0x114] ;  /* 0x0001140001e37983 */ /* 0x001ee40000300800 */
[----:B---3--:R-:W-:-:S05]  /*5240*/  FADD R227, R123, R227 ;  /* 0x000000e37be37221 */ /* 0x008fca0000000000 */
[----:B------:R0:W-:Y:S04]  /*5250*/  STL [R1+0x4], R227 ;  /* 0x000004e301007387 */ /* 0x0001e80000100800 */
        /* <DEDUP_REMOVED lines=83> */
[----:B------:R0:W-:Y:S02]  /*5790*/  STL [R1+0x74], R227 ;  /* 0x000074e301007387 */ /* 0x0001e40000100800 */
.L_x_36:
[----:B0-----:R-:W-:-:S04]  /*57a0*/  IMAD.U32 R227, RZ, RZ, UR31 ;  /* 0x0000001fffe37e24 */ /* 0x001fc8000f8e00ff */
[----:B------:R0:W-:Y:S01]  /*57b0*/  SYNCS.ARRIVE.TRANS64.A1T0 RZ, [R227+UR29], RZ ;  /* 0x000000ffe3ff79a7 */ /* 0x0001e2000810001d */
[----:B------:R-:W-:Y:S02]  /*57c0*/  WARPGROUP.DEPBAR.LE gsb0, 0x0 ;  /* 0x00008000000079c5 */ /* 0x000fe40000010000 */
[----:B------:R-:W3:Y:S02]  /*57d0*/  LDC R24, c[0x0][0x28c] ;  /* 0x0000a300ff187b82 */ /* 0x000ee40000000800 */
[----:B---3--:R-:W-:-:S13]  /*57e0*/  ISETP.GE.AND P0, PT, R24, 0x1, PT ;  /* 0x000000011800780c */ /* 0x008fda0003f06270 */
[----:B0-----:R-:W-:Y:S05]  /*57f0*/  @!P0 BRA `(.L_x_37) ;  /* 0x0000000000608947 */ /* 0x001fea0003800000 */
[----:B------:R-:W-:-:S06]  /*5800*/  UISETP.NE.AND UP0, UPT, UR27, 0x3, UPT ;  /* 0x000000031b00788c */ /* 0x000fcc000bf05270 */
[----:B------:R-:W-:-:S13]  /*5810*/  PLOP3.LUT P0, PT, PT, PT, UP0, 0x80, 0x0 ;  /* 0x000000000000781c */ /* 0x000fda0003f0f008 */
[----:B------:R-:W-:Y:S05]  /*5820*/  @!P0 BRA `(.L_x_38) ;  /* 0x0000000000048947 */ /* 0x000fea0003800000 */
[----:B------:R-:W-:Y:S01]  /*5830*/  BPT.TRAP 0x1 ;  /* 0x000000040000795c */ /* 0x000fe20000300000 */
.L_x_38:
[----:B-----5:R0:W-:Y:S04]  /*5840*/  STL [R1+0xa4], R0 ;  /* 0x0000a40001007387 */ /* 0x0201e80000100800 */
[----:B------:R-:W3:Y:S04]  /*5850*/  LDL R227, [R1+0x80] ;  /* 0x0000800001e37983 */ /* 0x000ee80000100800 */
[----:B0-----:R-:W4:Y:S02]  /*5860*/  LDL R0, [R1+0x78] ;  /* 0x0000780001007983 */ /* 0x001f240000100800 */
[----:B----4-:R-:W-:-:S02]  /*5870*/  ISETP.NE.AND P0, PT, R0, RZ, PT ;  /* 0x000000ff0000720c */ /* 0x010fc40003f05270 */
[----:B------:R0:W5:Y:S11]  /*5880*/  LDL.LU R0, [R1+0xa4] ;  /* 0x0000a40001007983 */ /* 0x0001760000300800 */
[----:B------:R-:W-:-:S05]  /*5890*/  VOTEU.ANY UP0, P0 ;  /* 0x00000000003f7886 */ /* 0x000fca0000000100 */
[----:B------:R-:W-:-:S06]  /*58a0*/  @UP0 UIADD3 UR6, UR16, UR5, URZ ;  /* 0x0000000510060290 */ /* 0x000fcc000fffe03f */
[----:B------:R-:W-:-:S04]  /*58b0*/  IMAD.U32 R24, RZ, RZ, UR6 ;  /* 0x00000006ff187e24 */ /* 0x000fc8000f8e00ff */
[----:B------:R-:W-:-:S04]  /*58c0*/  @P0 IMAD.WIDE.U32 R24, R24, -0x45d1745d, RZ ;  /* 0xba2e8ba318180825 */ /* 0x000fc800078e00ff */
[----:B------:R-:W-:Y:S01]  /*58d0*/  IMAD.U32 R27, RZ, RZ, UR6 ;  /* 0x00000006ff1b7e24 */ /* 0x000fe2000f8e00ff */
[----:B------:R-:W-:-:S05]  /*58e0*/  @P0 SHF.R.U32.HI R24, RZ, 0x4, R25 ;  /* 0x00000004ff180819 */ /* 0x000fca0000011619 */
[----:B------:R-:W-:-:S05]  /*58f0*/  @P0 IMAD R24, R24, -0x16, R27 ;  /* 0xffffffea18180824 */ /* 0x000fca00078e021b */
[----:B------:R-:W-:Y:S01]  /*5900*/  @P0 LEA R24, R24, UR12, 0x3 ;  /* 0x0000000c18180c11 */ /* 0x000fe2000f8e18ff */
[----:B------:R-:W-:-:S04]  /*5910*/  UISETP.GT.U32.AND UP0, UPT, UR13, 0x1, UPT ;  /* 0x000000010d00788c */ /* 0x000fc8000bf04070 */
[----:B------:R-:W-:-:S05]  /*5920*/  @P0 VIADD R24, R24, 0xb0 ;  /* 0x000000b018180836 */ /* 0x000fca0000000000 */
[----:B---3--:R-:W-:-:S04]  /*5930*/  @P0 PRMT R24, R227, 0x654, R24 ;  /* 0x00000654e3180816 */ /* 0x008fc80000000018 */
[----:B------:R0:W-:Y:S01]  /*5940*/  @P0 SYNCS.ARRIVE.TRANS64.RED.A1T0 RZ, [R24+URZ], RZ ;  /* 0x000000ff18ff09a7 */ /* 0x0001e2000810043f */
[----:B------:R-:W-:-:S13]  /*5950*/  PLOP3.LUT P0, PT, PT, PT, UP0, 0x80, 0x0 ;  /* 0x000000000000781c */ /* 0x000fda0003f0f008 */
[----:B0-----:R-:W-:Y:S05]  /*5960*/  @P0 BRA `(.L_x_37) ;  /* 0x0000000000040947 */ /* 0x001fea0003800000 */
[----:B------:R-:W-:Y:S01]  /*5970*/  BPT.TRAP 0x1 ;  /* 0x000000040000795c */ /* 0x000fe20000300000 */
.L_x_37:
[----:B------:R-:W0:Y:S01]  /*5980*/  S2R R25, SR_TID.X ;  /* 0x0000000000197919 */ /* 0x000e220000002100 */
[----:B------:R-:W-:Y:S01]  /*5990*/  IMAD.U32 R24, RZ, RZ, UR30 ;  /* 0x0000001eff187e24 */ /* 0x000fe2000f8e00ff */
[----:B------:R-:W-:Y:S01]  /*59a0*/  UIADD3 UR5, UR28, UR5, URZ ;  /* 0x000000051c057290 */ /* 0x000fe2000fffe03f */
[----:B------:R-:W3:Y:S01]  /*59b0*/  LDC R35, c[0x0][0x288] ;  /* 0x0000a200ff237b82 */ /* 0x000ee20000000800 */
[----:B------:R-:W-:Y:S02]  /*59c0*/  UISETP.GE.U32.AND UP1, UPT, UR28, 0x16, UPT ;  /* 0x000000161c00788c */ /* 0x000fe4000bf26070 */
[----:B------:R-:W-:Y:S01]  /*59d0*/  SHF.L.U32 R24, R24, 0x1f, RZ ;  /* 0x0000001f18187819 */ /* 0x000fe200000006ff */
[----:B------:R-:W-:Y:S02]  /*59e0*/  UISETP.GT.U32.AND UP0, UPT, UR5, 0x15, UPT ;  /* 0x000000150500788c */ /* 0x000fe4000bf04070 */
[----:B------:R-:W-:Y:S01]  /*59f0*/  UIMAD.WIDE.U32 UR6, UR5, -0x45d1745d, URZ ;  /* 0xba2e8ba3050678a5 */ /* 0x000fe2000f8e003f */
[----:B------:R-:W4:Y:S01]  /*5a00*/  SYNCS.PHASECHK.TRANS64.TRYWAIT P0, [UR17+0x8], R24 ;  /* 0x00000818ff0075a7 */ /* 0x000f220008000151 */
[----:B------:R-:W-:-:S02]  /*5a10*/  UISETP.LT.U32.AND UP0, UPT, UR28, 0x16, UP0 ;  /* 0x000000161c00788c */ /* 0x000fc40008701070 */
[----:B------:R-:W-:Y:S02]  /*5a20*/  USHF.R.U32.HI UR6, URZ, 0x4, UR7 ;  /* 0x000000043f067899 */ /* 0x000fe40008011607 */
[----:B------:R-:W-:Y:S02]  /*5a30*/  USEL UR8, URZ, 0x1, !UP0 ;  /* 0x000000013f087887 */ /* 0x000fe4000c000000 */
[----:B------:R-:W-:Y:S02]  /*5a40*/  UIMAD UR5, UR6, -0x16, UR5 ;  /* 0xffffffea060578a4 */ /* 0x000fe4000f8e0205 */
[----:B------:R-:W-:-:S04]  /*5a50*/  ULOP3.LUT UR4, UR4, UR8, URZ, 0x3c, !UPT ;  /* 0x0000000804047292 */ /* 0x000fc8000f8e3c3f */
[----:B------:R-:W-:Y:S01]  /*5a60*/  @UP1 ULOP3.LUT UR4, UR4, 0x1, UR6, 0x78, !UPT ;  /* 0x0000000104041892 */ /* 0x000fe2000f8e7806 */
[----:B0-----:R-:W-:-:S04]  /*5a70*/  SHF.R.S32.HI R26, RZ, 0x1f, R25 ;  /* 0x0000001fff1a7819 */ /* 0x001fc80000011419 */
[----:B------:R-:W-:-:S04]  /*5a80*/  LEA.HI R26, R26, R25, RZ, 0x7 ;  /* 0x000000191a1a7211 */ /* 0x000fc800078f38ff */
[----:B------:R-:W-:-:S05]  /*5a90*/  LOP3.LUT R26, R26, 0xffffff80, RZ, 0xc0, !PT ;  /* 0xffffff801a1a7812 */ /* 0x000fca00078ec0ff */
[----:B------:R-:W-:-:S05]  /*5aa0*/  IMAD.IADD R26, R25, 0x1, -R26 ;  /* 0x00000001191a7824 */ /* 0x000fca00078e0a1a */
[----:B------:R-:W-:-:S04]  /*5ab0*/  SHF.R.S32.HI R25, RZ, 0x1f, R26 ;  /* 0x0000001fff197819 */ /* 0x000fc8000001141a */
[----:B------:R-:W-:-:S04]  /*5ac0*/  LEA.HI R25, R25, R26, RZ, 0x2 ;  /* 0x0000001a19197211 */ /* 0x000fc800078f10ff */
[----:B------:R-:W-:-:S05]  /*5ad0*/  LOP3.LUT R25, R25, 0xfffffffc, RZ, 0xc0, !PT ;  /* 0xfffffffc19197812 */ /* 0x000fca00078ec0ff */
[----:B------:R-:W-:-:S04]  /*5ae0*/  IMAD.IADD R40, R26, 0x1, -R25 ;  /* 0x000000011a287824 */ /* 0x000fc800078e0a19 */
[----:B------:R-:W-:Y:S01]  /*5af0*/  IMAD.SHL.U32 R32, R40, 0x2, RZ ;  /* 0x0000000228207824 */ /* 0x000fe200078e00ff */
[----:B---34-:R-:W-:Y:S06]  /*5b00*/  @!P0 BRA `(.L_x_39) ;  /* 0x000000b400188947 */ /* 0x018fec0003800000 */
.L_x_343:
[----:B-----5:R3:W-:Y:S01]  /*5b10*/  STL [R1+0xa8], R2 ;  /* 0x0000a80201007387 */ /* 0x0207e20000100800 */
[----:B------:R-:W-:Y:S01]  /*5b20*/  ULDC UR8, c[0x0][0x284] ;  /* 0x0000a10000087ab9 */ /* 0x000fe20000000800 */
[----:B------:R-:W-:Y:S01]  /*5b30*/  SHF.R.S32.HI R33, RZ, 0x1f, R32 ;  /* 0x0000001fff217819 */ /* 0x000fe20000011420 */
[----:B------:R-:W-:Y:S01]  /*5b40*/  ULDC.64 UR6, c[0x0][0x5d0] ;  /* 0x0001740000067ab9 */ /* 0x000fe20000000a00 */
[----:B---3--:R-:W3:Y:S04]  /*5b50*/  LDL.LU R2, [R1+0x90] ;  /* 0x0000900001027983 */ /* 0x008ee80000300800 */
[----:B------:R4:W-:Y:S04]  /*5b60*/  STL [R1+0xa4], R0 ;  /* 0x0000a40001007387 */ /* 0x0009e80000100800 */
[----:B------:R-:W2:Y:S04]  /*5b70*/  LDL R227, [R1+0x7c] ;  /* 0x00007c0001e37983 */ /* 0x000ea80000100800 */
[----:B----4-:R-:W4:Y:S01]  /*5b80*/  LDL R0, [R1+0x8c] ;  /* 0x00008c0001007983 */ /* 0x010f220000100800 */
[----:B---3--:R-:W-:-:S03]  /*5b90*/  IMAD.SHL.U32 R37, R2, 0x100, RZ ;  /* 0x0000010002257824 */ /* 0x008fc600078e00ff */
[----:B------:R3:W5:Y:S01]  /*5ba0*/  LDL.LU R2, [R1+0xa8] ;  /* 0x0000a80001027983 */ /* 0x0007620000300800 */
[----:B----4-:R-:W-:-:S03]  /*5bb0*/  IMAD.SHL.U32 R34, R0, 0x40, RZ ;  /* 0x0000004000227824 */ /* 0x010fc600078e00ff */
[----:B------:R3:W5:Y:S02]  /*5bc0*/  LDL.LU R0, [R1+0xa4] ;  /* 0x0000a40001007983 */ /* 0x0007640000300800 */
[----:B------:R-:W-:Y:S02]  /*5bd0*/  ISETP.GE.AND P0, PT, R34, UR8, PT ;  /* 0x0000000822007c0c */ /* 0x000fe4000bf06270 */
[----:B--2---:R-:W-:Y:S02]  /*5be0*/  SHF.R.S32.HI R38, RZ, 0x1f, R227 ;  /* 0x0000001fff267819 */ /* 0x004fe400000114e3 */
[----:B------:R-:W-:Y:S01]  /*5bf0*/  ISETP.GE.OR P0, PT, R37, R35, P0 ;  /* 0x000000232500720c */ /* 0x000fe20000706670 */
[----:B0-----:R-:W-:-:S04]  /*5c00*/  IMAD.WIDE.U32 R24, R227, UR6, R32 ;  /* 0x00000006e3187c25 */ /* 0x001fc8000f8e0020 */
[----:B------:R-:W-:Y:S01]  /*5c10*/  IMAD R26, R38, UR6, RZ ;  /* 0x00000006261a7c24 */ /* 0x000fe2000f8e02ff */
[----:B------:R-:W-:Y:S02]  /*5c20*/  SHF.R.S32.HI R36, RZ, 0x1f, R37 ;  /* 0x0000001fff247819 */ /* 0x000fe40000011425 */
[----:B------:R-:W-:Y:S01]  /*5c30*/  IADD3 R24, P1, R37, R24, RZ ;  /* 0x0000001825187210 */ /* 0x000fe20007f3e0ff */
[----:B------:R-:W-:-:S05]  /*5c40*/  IMAD R27, R227, UR7, R26 ;  /* 0x00000007e31b7c24 */ /* 0x000fca000f8e021a */
[----:B------:R-:W-:Y:S01]  /*5c50*/  IADD3.X R25, R36, R25, R27, P1, !PT ;  /* 0x0000001924197210 */ /* 0x000fe20000ffe41b */
[----:B---3--:R-:W-:Y:S06]  /*5c60*/  @P0 BRA `(.L_x_40) ;  /* 0x0000008c00cc0947 */ /* 0x008fec0003800000 */
[----:B------:R0:W-:Y:S01]  /*5c70*/  STL.64 [R1+0xb0], R4 ;  /* 0x0000b00401007387 */ /* 0x0001e20000100a00 */
[----:B------:R-:W2:Y:S01]  /*5c80*/  LDC.64 R28, c[0x0][0x5c8] ;  /* 0x00017200ff1c7b82 */ /* 0x000ea20000000a00 */
[----:B------:R-:W-:Y:S02]  /*5c90*/  ULDC.64 UR6, c[0x0][0x5c0] ;  /* 0x0001700000067ab9 */ /* 0x000fe40000000a00 */
[----:B0-----:R-:W3:Y:S04]  /*5ca0*/  LDL.64 R4, [R1+0x98] ;  /* 0x0000980001047983 */ /* 0x001ee80000100a00 */
[----:B-----5:R0:W-:Y:S04]  /*5cb0*/  STL [R1+0xa8], R2 ;  /* 0x0000a80201007387 */ /* 0x0201e80000100800 */
[----:B0-----:R-:W3:Y:S04]  /*5cc0*/  LDL.LU R2, [R1+0x8c] ;  /* 0x00008c0001027983 */ /* 0x001ee80000300800 */
[----:B------:R0:W-:Y:S04]  /*5cd0*/  STL [R1+0xa4], R0 ;  /* 0x0000a40001007387 */ /* 0x0001e80000100800 */
[----:B0-----:R-:W4:Y:S01]  /*5ce0*/  LDL R0, [R1+0x94] ;  /* 0x0000940001007983 */ /* 0x001f220000100800 */
[----:B---3--:R-:W-:-:S03]  /*5cf0*/  IMAD.WIDE R30, R2, 0x40, R4 ;  /* 0x00000040021e7825 */ /* 0x008fc600078e0204 */
[----:B------:R0:W5:Y:S04]  /*5d00*/  LDL.LU.64 R4, [R1+0xb0] ;  /* 0x0000b00001047983 */ /* 0x0001680000300a00 */
[----:B------:R0:W5:Y:S01]  /*5d10*/  LDL.LU R2, [R1+0xa8] ;  /* 0x0000a80001027983 */ /* 0x0001620000300800 */
[-C--:B--2---:R-:W-:Y:S02]  /*5d20*/  IMAD R26, R31, R28.reuse, RZ ;  /* 0x0000001c1f1a7224 */ /* 0x084fe400078e02ff */
[----:B------:R-:W-:-:S04]  /*5d30*/  IMAD.WIDE.U32 R24, R30, R28, R24 ;  /* 0x0000001c1e187225 */ /* 0x000fc800078e0018 */
[----:B------:R-:W-:Y:S01]  /*5d40*/  IMAD R27, R30, R29, R26 ;  /* 0x0000001d1e1b7224 */ /* 0x000fe200078e021a */
[----:B------:R-:W-:Y:S01]  /*5d50*/  LEA R26, P0, R28, R24, 0x3 ;  /* 0x000000181c1a7211 */ /* 0x000fe200078018ff */
[----:B----4-:R-:W-:Y:S01]  /*5d60*/  IMAD.IADD R39, R0, 0x1, -R34 ;  /* 0x0000000100277824 */ /* 0x010fe200078e0a22 */
[----:B------:R-:W-:Y:S01]  /*5d70*/  IADD3 R24, P1, R24, UR6, RZ ;  /* 0x0000000618187c10 */ /* 0x000fe2000ff3e0ff */
[----:B------:R0:W5:Y:S01]  /*5d80*/  LDL.LU R0, [R1+0xa4] ;  /* 0x0000a40001007983 */ /* 0x0001620000300800 */
[----:B------:R-:W-:Y:S01]  /*5d90*/  IMAD.IADD R27, R25, 0x1, R27 ;  /* 0x00000001191b7824 */ /* 0x000fe200078e021b */
[----:B------:R-:W-:-:S04]  /*5da0*/  IADD3 R26, P3, R26, UR6, RZ ;  /* 0x000000061a1a7c10 */ /* 0x000fc8000ff7e0ff */
[----:B------:R-:W-:Y:S01]  /*5db0*/  LEA.HI.X R29, R28, R27, R29, 0x3, P0 ;  /* 0x0000001b1c1d7211 */ /* 0x000fe200000f1c1d */
[----:B------:R-:W-:Y:S01]  /*5dc0*/  IMAD R28, R40, -0x2, R35 ;  /* 0xfffffffe281c7824 */ /* 0x000fe200078e0223 */
[----:B------:R-:W-:Y:S01]  /*5dd0*/  FSETP.NEU.AND P0, PT, RZ, UR26, PT ;  /* 0x0000001aff007c0b */ /* 0x000fe2000bf0d000 */
[----:B------:R-:W-:Y:S01]  /*5de0*/  BSSY B0, `(.L_x_40) ;  /* 0x00008db000007945 */ /* 0x000fe20003800000 */
[----:B------:R-:W-:Y:S02]  /*5df0*/  IADD3.X R25, R27, UR7, RZ, P1, !PT ;  /* 0x000000071b197c10 */ /* 0x000fe40008ffe4ff */
[----:B------:R-:W-:Y:S01]  /*5e00*/  IADD3.X R27, R29, UR7, RZ, P3, !PT ;  /* 0x000000071d1b7c10 */ /* 0x000fe20009ffe4ff */
[----:B------:R-:W-:-:S08]  /*5e10*/  IMAD.IADD R34, R28, 0x1, -R37 ;  /* 0x000000011c227824 */ /* 0x000fd000078e0a25 */
[----:B0-----:R-:W-:Y:S05]  /*5e20*/  @!P0 BRA `(.L_x_41) ;  /* 0x0000006800d88947 */ /* 0x001fea0003800000 */
[----:B------:R-:W-:Y:S01]  /*5e30*/  ULDC.64 UR6, c[0x0][0x5b8] ;  /* 0x00016e0000067ab9 */ /* 0x000fe20000000a00 */
[----:B------:R-:W-:Y:S01]  /*5e40*/  ULDC.64 UR8, c[0x0][0x5a8] ;  /* 0x00016a0000087ab9 */ /* 0x000fe20000000a00 */
[----:B------:R-:W-:Y:S01]  /*5e50*/  IMAD.WIDE.U32 R32, R227, UR6, R32 ;  /* 0x00000006e3207c25 */ /* 0x000fe2000f8e0020 */
[----:B------:R-:W-:Y:S03]  /*5e60*/  BSSY B1, `(.L_x_42) ;  /* 0x0000010000017945 */ /* 0x000fe60003800000 */
[----:B------:R-:W-:Y:S01]  /*5e70*/  IMAD R28, R38, UR6, RZ ;  /* 0x00000006261c7c24 */ /* 0x000fe2000f8e02ff */
[----:B------:R-:W-:-:S03]  /*5e80*/  IADD3 R32, P0, R37, R32, RZ ;  /* 0x0000002025207210 */ /* 0x000fc60007f1e0ff */
[----:B------:R-:W-:Y:S01]  /*5e90*/  IMAD R29, R227, UR7, R28 ;  /* 0x00000007e31d7c24 */ /* 0x000fe2000f8e021c */
[----:B------:R-:W-:Y:S02]  /*5ea0*/  ULDC.64 UR6, c[0x0][0x5b0] ;  /* 0x00016c0000067ab9 */ /* 0x000fe40000000a00 */
[----:B------:R-:W-:Y:S02]  /*5eb0*/  IMAD R35, R31, UR6, RZ ;  /* 0x000000061f237c24 */ /* 0x000fe4000f8e02ff */
[----:B------:R-:W-:Y:S02]  /*5ec0*/  IADD3.X R33, R36, R33, R29, P0, !PT ;  /* 0x0000002124217210 */ /* 0x000fe400007fe41d */
[----:B------:R-:W-:Y:S01]  /*5ed0*/  ISETP.GE.AND P0, PT, R39, 0x1, PT ;  /* 0x000000012700780c */ /* 0x000fe20003f06270 */
[C---:B------:R-:W-:Y:S02]  /*5ee0*/  IMAD R35, R30.reuse, UR7, R35 ;  /* 0x000000071e237c24 */ /* 0x040fe4000f8e0223 */
[----:B------:R-:W-:Y:S01]  /*5ef0*/  IMAD.WIDE.U32 R28, R30, UR6, R32 ;  /* 0x000000061e1c7c25 */ /* 0x000fe2000f8e0020 */
[----:B------:R-:W-:-:S02]  /*5f00*/  ISETP.LT.OR P4, PT, R34, 0x1, !P0 ;  /* 0x000000012200780c */ /* 0x000fc40004781670 */
[----:B------:R-:W-:-:S04]  /*5f10*/  IADD3 R28, P1, R28, UR8, RZ ;  /* 0x000000081c1c7c10 */ /* 0x000fc8000ff3e0ff */
[--C-:B------:R-:W-:Y:S02]  /*5f20*/  IADD3.X R29, R29, UR9, R35.reuse, P1, !PT ;  /* 0x000000091d1d7c10 */ /* 0x100fe40008ffe423 */
[----:B------:R-:W-:-:S05]  /*5f30*/  PRMT R35, RZ, 0x7610, R35 ;  /* 0x00007610ff237816 */ /* 0x000fca0000000023 */
[----:B------:R-:W-:Y:S05]  /*5f40*/  @P4 BRA `(.L_x_43) ;  /* 0x0000000000044947 */ /* 0x000fea0003800000 */
[----:B------:R0:W5:Y:S02]  /*5f50*/  LDG.E.U8 R35, desc[UR22][R28.64] ;  /* 0x000000161c237981 */ /* 0x000164000c1e1100 */
.L_x_43:
[----:B------:R-:W-:Y:S05]  /*5f60*/  BSYNC B1 ;  /* 0x0000000000017941 */ /* 0x000fea0003800000 */
.L_x_42:
[----:B-----5:R-:W-:Y:S01]  /*5f70*/  LOP3.LUT R35, R35, 0xff, RZ, 0xc0, !PT ;  /* 0x000000ff23237812 */ /* 0x020fe200078ec0ff */
[----:B------:R-:W-:Y:S01]  /*5f80*/  BSSY B1, `(.L_x_44) ;  /* 0x000000b000017945 */ /* 0x000fe20003800000 */
[----:B------:R-:W-:Y:S02]  /*5f90*/  ISETP.LT.OR P3, PT, R34, 0x2, !P0 ;  /* 0x000000022200780c */ /* 0x000fe40004761670 */
[----:B------:R-:W-:-:S05]  /*5fa0*/  F2FP.F16.E5M2.UNPACK_B R35, R35 ;  /* 0x00000023ff23723e */ /* 0x000fca00020004ff */
[----:B------:R-:W-:-:S05]  /*5fb0*/  HADD2.F32 R35, -RZ, R35.H0_H0 ;  /* 0x20000023ff237230 */ /* 0x000fca0000004100 */
[----:B------:R-:W-:-:S04]  /*5fc0*/  FMUL R35, R35, UR26 ;  /* 0x0000001a23237c20 */ /* 0x000fc80008400000 */
[----:B------:R-:W-:-:S05]  /*5fd0*/  FFMA R35, R226, UR25, R35 ;  /* 0x00000019e2237c23 */ /* 0x000fca0008000023 */
[----:B------:R-:W-:Y:S02]  /*5fe0*/  F2FP.SATFINITE.E5M2.F32.PACK_AB_MERGE_C R37, RZ, R35, RZ ;  /* 0x00000023ff25723e */ /* 0x000fe400048060ff */
[----:B------:R-:W-:-:S03]  /*5ff0*/  PRMT R35, RZ, 0x7610, R35 ;  /* 0x00007610ff237816 */ /* 0x000fc60000000023 */
[----:B------:R2:W-:Y:S01]  /*6000*/  @!P4 STG.E.U8 desc[UR22][R24.64], R37 ;  /* 0x000000251800c986 */ /* 0x0005e2000c101116 */
[----:B------:R-:W-:Y:S05]  /*6010*/  @P3 BRA `(.L_x_45) ;  /* 0x0000000000043947 */ /* 0x000fea0003800000 */
[----:B------:R3:W5:Y:S02]  /*6020*/  LDG.E.U8 R35, desc[UR22][R28.64+0x1] ;  /* 0x000001161c237981 */ /* 0x000764000c1e1100 */
.L_x_45:
[----:B------:R-:W-:Y:S05]  /*6030*/  BSYNC B1 ;  /* 0x0000000000017941 */ /* 0x000fea0003800000 */
.L_x_44:
[----:B-----5:R-:W-:Y:S01]  /*6040*/  LOP3.LUT R35, R35, 0xff, RZ, 0xc0, !PT ;  /* 0x000000ff23237812 */ /* 0x020fe200078ec0ff */
[----:B------:R-:W-:Y:S01]  /*6050*/  BSSY B1, `(.L_x_46) ;  /* 0x0000013000017945 */ /* 0x000fe20003800000 */
[----:B--2---:R-:W-:Y:S02]  /*6060*/  IADD3 R37, P1, R30, 0x8, RZ ;  /* 0x000000081e257810 */ /* 0x004fe40007f3e0ff */
[----:B------:R-:W-:-:S03]  /*6070*/  F2FP.F16.E5M2.UNPACK_B R35, R35 ;  /* 0x00000023ff23723e */ /* 0x000fc600020004ff */
[----:B------:R-:W-:Y:S01]  /*6080*/  IMAD.X R31, RZ, RZ, R31, P1 ;  /* 0x000000ffff1f7224 */ /* 0x000fe200008e061f */
[----:B------:R-:W-:Y:S01]  /*6090*/  ISETP.GE.AND P1, PT, R39, 0x9, PT ;  /* 0x000000092700780c */ /* 0x000fe20003f26270 */
[----:B------:R-:W-:Y:S02]  /*60a0*/  HADD2.F32 R35, -RZ, R35.H0_H0 ;  /* 0x20000023ff237230 */ /* 0x000fe40000004100 */
[----:B------:R-:W-:Y:S01]  /*60b0*/  IMAD R36, R31, UR6, RZ ;  /* 0x000000061f247c24 */ /* 0x000fe2000f8e02ff */
[----:B------:R-:W-:Y:S01]  /*60c0*/  ISETP.LT.OR P5, PT, R34, 0x1, !P1 ;  /* 0x000000012200780c */ /* 0x000fe20004fa1670 */
[----:B------:R-:W-:-:S04]  /*60d0*/  IMAD.WIDE.U32 R32, R37, UR6, R32 ;  /* 0x0000000625207c25 */ /* 0x000fc8000f8e0020 */
[----:B------:R-:W-:Y:S01]  /*60e0*/  FMUL R30, R35, UR26 ;  /* 0x0000001a231e7c20 */ /* 0x000fe20008400000 */
[----:B------:R-:W-:-:S03]  /*60f0*/  IMAD R37, R37, UR7, R36 ;  /* 0x0000000725257c24 */ /* 0x000fc6000f8e0224 */
[----:B------:R-:W-:Y:S01]  /*6100*/  FFMA R225, R225, UR25, R30 ;  /* 0x00000019e1e17c23 */ /* 0x000fe2000800001e */
[----:B------:R-:W-:Y:S02]  /*6110*/  IADD3 R30, P4, R32, UR8, RZ ;  /* 0x00000008201e7c10 */ /* 0x000fe4000ff9e0ff */
[----:B------:R-:W-:Y:S02]  /*6120*/  PRMT R32, RZ, 0x7610, R32 ;  /* 0x00007610ff207816 */ /* 0x000fe40000000020 */
[----:B------:R-:W-:Y:S02]  /*6130*/  F2FP.SATFINITE.E5M2.F32.PACK_AB_MERGE_C R225, RZ, R225, RZ ;  /* 0x000000e1ffe1723e */ /* 0x000fe400048060ff */
[----:B------:R-:W-:-:S03]  /*6140*/  IADD3.X R31, R33, UR9, R37, P4, !PT ;  /* 0x00000009211f7c10 */ /* 0x000fc6000a7fe425 */
[----:B------:R2:W-:Y:S01]  /*6150*/  @!P3 STG.E.U8 desc[UR22][R24.64+0x1], R225 ;  /* 0x000001e11800b986 */ /* 0x0005e2000c101116 */
[----:B------:R-:W-:Y:S05]  /*6160*/  @P5 BRA `(.L_x_47) ;  /* 0x0000000000045947 */ /* 0x000fea0003800000 */
[----:B------:R4:W5:Y:S02]  /*6170*/  LDG.E.U8 R32, desc[UR22][R30.64] ;  /* 0x000000161e207981 */ /* 0x000964000c1e1100 */
.L_x_47:
[----:B------:R-:W-:Y:S05]  /*6180*/  BSYNC B1 ;  /* 0x0000000000017941 */ /* 0x000fea0003800000 */
.L_x_46:
[----:B-----5:R-:W-:Y:S01]  /*6190*/  LOP3.LUT R32, R32, 0xff, RZ, 0xc0, !PT ;  /* 0x000000ff20207812 */ /* 0x020fe200078ec0ff */
[----:B------:R-:W-:Y:S01]  /*61a0*/  BSSY B1, `(.L_x_48) ;  /* 0x000000b000017945 */ /* 0x000fe20003800000 */
[----:B------:R-:W-:Y:S02]  /*61b0*/  ISETP.LT.OR P3, PT, R34, 0x2, !P1 ;  /* 0x000000022200780c */ /* 0x000fe40004f61670 */
[----:B------:R-:W-:-:S05]  /*61c0*/  F2FP.F16.E5M2.UNPACK_B R32, R32 ;  /* 0x00000020ff20723e */ /* 0x000fca00020004ff */
[----:B------:R-:W-:-:S05]  /*61d0*/  HADD2.F32 R32, -RZ, R32.H0_H0 ;  /* 0x20000020ff207230 */ /* 0x000fca0000004100 */
[----:B------:R-:W-:Y:S01]  /*61e0*/  FMUL R33, R32, UR26 ;  /* 0x0000001a20217c20 */ /* 0x000fe20008400000 */
[----:B------:R-:W-:-:S03]  /*61f0*/  PRMT R32, RZ, 0x7610, R32 ;  /* 0x00007610ff207816 */ /* 0x000fc60000000020 */
[----:B------:R-:W-:-:S05]  /*6200*/  FFMA R33, R224, UR25, R33 ;  /* 0x00000019e0217c23 */ /* 0x000fca0008000021 */
[----:B------:R-:W-:-:S05]  /*6210*/  F2FP.SATFINITE.E5M2.F32.PACK_AB_MERGE_C R33, RZ, R33, RZ ;  /* 0x00000021ff21723e */ /* 0x000fca00048060ff */
[----:B------:R0:W-:Y:S01]  /*6220*/  @!P5 STG.E.U8 desc[UR22][R26.64], R33 ;  /* 0x000000211a00d986 */ /* 0x0001e2000c101116 */
[----:B------:R-:W-:Y:S05]  /*6230*/  @P3 BRA `(.L_x_49) ;  /* 0x0000000000043947 */ /* 0x000fea0003800000 */
[----:B------:R0:W5:Y:S02]  /*6240*/  LDG.E.U8 R32, desc[UR22][R30.64+0x1] ;  /* 0x000001161e207981 */ /* 0x000164000c1e1100 */
.L_x_49:
[----:B------:R-:W-:Y:S05]  /*6250*/  BSYNC B1 ;  /* 0x0000000000017941 */ /* 0x000fea0003800000 */
.L_x_48:
[----:B-----5:R-:W-:Y:S01]  /*6260*/  LOP3.LUT R32, R32, 0xff, RZ, 0xc0, !PT ;  /* 0x000000ff20207812 */ /* 0x020fe200078ec0ff */
[----:B------:R-:W-:Y:S01]  /*6270*/  BSSY B1, `(.L_x_50) ;  /* 0x000000b000017945 */ /* 0x000fe20003800000 */
[----:B------:R-:W-:Y:S02]  /*6280*/  ISETP.LT.OR P4, PT, R34, 0x9, !P0 ;  /* 0x000000092200780c */ /* 0x000fe40004781670 */
[----:B------:R-:W-:-:S05]  /*6290*/  F2FP.F16.E5M2.UNPACK_B R32, R32 ;  /* 0x00000020ff20723e */ /* 0x000fca00020004ff */
[----:B------:R-:W-:-:S05]  /*62a0*/  HADD2.F32 R32, -RZ, R32.H0_H0 ;  /* 0x20000020ff207230 */ /* 0x000fca0000004100 */
[----:B------:R-:W-:-:S04]  /*62b0*/  FMUL R32, R32, UR26 ;  /* 0x0000001a20207c20 */ /* 0x000fc80008400000 */
[----:B------:R-:W-:-:S05]  /*62c0*/  FFMA R32, R223, UR25, R32 ;  /* 0x00000019df207c23 */ /* 0x000fca0008000020 */
[----:B0-----:R-:W-:Y:S02]  /*62d0*/  F2FP.SATFINITE.E5M2.F32.PACK_AB_MERGE_C R33, RZ, R32, RZ ;  /* 0x00000020ff21723e */ /* 0x001fe400048060ff */
[----:B------:R-:W-:-:S03]  /*62e0*/  PRMT R32, RZ, 0x7610, R32 ;  /* 0x00007610ff207816 */ /* 0x000fc60000000020 */
[----:B------:R0:W-:Y:S01]  /*62f0*/  @!P3 STG.E.U8 desc[UR22][R26.64+0x1], R33 ;  /* 0x000001211a00b986 */ /* 0x0001e2000c101116 */
[----:B------:R-:W-:Y:S05]  /*6300*/  @P4 BRA `(.L_x_51) ;  /* 0x0000000000044947 */ /* 0x000fea0003800000 */
[----:B------:R0:W5:Y:S02]  /*6310*/  LDG.E.U8 R32, desc[UR22][R28.64+0x8] ;  /* 0x000008161c207981 */ /* 0x000164000c1e1100 */
.L_x_51:
[----:B------:R-:W-:Y:S05]  /*6320*/  BSYNC B1 ;  /* 0x0000000000017941 */ /* 0x000fea0003800000 */
.L_x_50:
[----:B-----5:R-:W-:Y:S01]  /*6330*/  LOP3.LUT R32, R32, 0xff, RZ, 0xc0, !PT ;  /* 0x000000ff20207812 */ /* 0x020fe200078ec0ff */
[----:B------:R-:W-:Y:S01]  /*6340*/  BSSY B1, `(.L_x_52) ;  /* 0x000000b000017945 */ /* 0x000fe20003800000 */
[----:B------:R-:W-:Y:S02]  /*6350*/  ISETP.LT.OR P3, PT, R34, 0xa, !P0 ;  /* 0x0000000a2200780c */ /* 0x000fe40004761670 */
[----:B------:R-:W-:-:S05]  /*6360*/  F2FP.F16.E5M2.UNPACK_B R32, R32 ;  /* 0x00000020ff20723e */ /* 0x000fca00020004ff */
[----:B------:R-:W-:-:S05]  /*6370*/  HADD2.F32 R32, -RZ, R32.H0_H0 ;  /* 0x20000020ff207230 */ /* 0x000fca0000004100 */
[----:B0-----:R-:W-:Y:S01]  /*6380*/  FMUL R33, R32, UR26 ;  /* 0x0000001a20217c20 */ /* 0x001fe20008400000 */
[----:B------:R-:W-:-:S03]  /*6390*/  PRMT R32, RZ, 0x7610, R32 ;  /* 0x00007610ff207816 */ /* 0x000fc60000000020 */
[----:B------:R-:W-:-:S05]  /*63a0*/  FFMA R33, R222, UR25, R33 ;  /* 0x00000019de217c23 */ /* 0x000fca0008000021 */
[----:B------:R-:W-:-:S05]  /*63b0*/  F2FP.SATFINITE.E5M2.F32.PACK_AB_MERGE_C R33, RZ, R33, RZ ;  /* 0x00000021ff21723e */ /* 0x000fca00048060ff */
[----:B------:R0:W-:Y:S01]  /*63c0*/  @!P4 STG.E.U8 desc[UR22][R24.64+0x8], R33 ;  /* 0x000008211800c986 */ /* 0x0001e2000c101116 */
[----:B------:R-:W-:Y:S05]  /*63d0*/  @P3 BRA `(.L_x_53) ;  /* 0x0000000000043947 */ /* 0x000fea0003800000 */
[----:B------:R0:W5:Y:S02]  /*63e0*/  LDG.E.U8 R32, desc[UR22][R28.64+0x9] ;  /* 0x000009161c207981 */ /* 0x000164000c1e1100 */
.L_x_53:
[----:B------:R-:W-:Y:S05]  /*63f0*/  BSYNC B1 ;  /* 0x0000000000017941 */ /* 0x000fea0003800000 */
.L_x_52:
        /* <DEDUP_REMOVED lines=12> */
.L_x_55:
[----:B------:R-:W-:Y:S05]  /*64c0*/  BSYNC B1 ;  /* 0x0000000000017941 */ /* 0x000fea0003800000 */
.L_x_54:
        /* <DEDUP_REMOVED lines=12> */
.L_x_57:
[----:B------:R-:W-:Y:S05]  /*6590*/  BSYNC B1 ;  /* 0x0000000000017941 */ /* 0x000fea0003800000 */
.L_x_56:
        /* <DEDUP_REMOVED lines=12> */
.L_x_59:
[----:B------:R-:W-:Y:S05]  /*6660*/  BSYNC B1 ;  /* 0x0000000000017941 */ /* 0x000fea0003800000 */
.L_x_58:
        /* <DEDUP_REMOVED lines=12> */
.L_x_61:
[----:B------:R-:W-:Y:S05]  /*6730*/  BSYNC B1 ;  /* 0x0000000000017941 */ /* 0x000fea0003800000 */
.L_x_60:
        /* <DEDUP_REMOVED lines=12> */
.L_x_63:
[----:B------:R-:W-:Y:S05]  /*6800*/  BSYNC B1 ;  /* 0x0000000000017941 */ /* 0x000fea0003800000 */
.L_x_62:
        /* <DEDUP_REMOVED lines=12> */
.L_x_65:
[----:B------:R-:W-:Y:S05]  /*68d0*/  BSYNC B1 ;  /* 0x0000000000017941 */ /* 0x000fea0003800000 */
.L_x_64:
        /* <DEDUP_REMOVED lines=12> */
.L_x_67:
[----:B------:R-:W-:Y:S05]  /*69a0*/  BSYNC B1 ;  /* 0x0000000000017941 */ /* 0x000fea0003800000 */
.L_x_66:
        /* <DEDUP_REMOVED lines=12> */
.L_x_69:
[----:B------:R-:W-:Y:S05]  /*6a70*/  BSYNC B1 ;  /* 0x0000000000017941 */ /* 0x000fea0003800000 */
.L_x_68:
        /* <DEDUP_REMOVED lines=12> */
.L_x_71:
[----:B------:R-:W-:Y:S05]  /*6b40*/  BSYNC B1 ;  /* 0x0000000000017941 */ /* 0x000fea0003800000 */
.L_x_70:
        /* <DEDUP_REMOVED lines=12> */
.L_x_73:
[----:B------:R-:W-:Y:S05]  /*6c10*/  BSYNC B1 ;  /* 0x0000000000017941 */ /* 0x000fea0003800000 */
.L_x_72:
        /* <DEDUP_REMOVED lines=12> */
.L_x_75:
[----:B------:R-:W-:Y:S05]  /*6ce0*/  BSYNC B1 ;  /* 0x0000000000017941 */ /* 0x000fea0003800000 */
.L_x_74:
        /* <DEDUP_REMOVED lines=12> */
.L_x_77:
[----:B------:R-:W-:Y:S05]  /*6db0*/  BSYNC B1 ;  /* 0x0000000000017941 */ /* 0x000fea0003800000 */
.L_x_76:
        /* <DEDUP_REMOVED lines=12> */
.L_x_79:
[----:B------:R-:W-:Y:S05]  /*6e80*/  BSYNC B1 ;  /* 0x0000000000017941 */ /* 0x000fea0003800000 */
.L_x_78:
        /* <DEDUP_REMOVED lines=12> */
.L_x_81:
[----:B------:R-:W-:Y:S05]  /*6f50*/  BSYNC B1 ;  /* 0x0000000000017941 */ /* 0x000fea0003800000 */
.L_x_80:
        /* <DEDUP_REMOVED lines=12> */
.L_x_83:
[----:B------:R-:W-:Y:S05]  /*7020*/  BSYNC B1 ;  /* 0x0000000000017941 */ /* 0x000fea0003800000 */
.L_x_82:
        /* <DEDUP_REMOVED lines=12> */
.L_x_85:
[----:B------:R-:W-:Y:S05]  /*70f0*/  BSYNC B1 ;  /* 0x0000000000017941 */ /* 0x000fea0003800000 */
.L_x_84:
        /* <DEDUP_REMOVED lines=12> */
.L_x_87:
[----:B------:R-:W-:Y:S05]  /*71c0*/  BSYNC B1 ;  /* 0x0000000000017941 */ /* 0x000fea0003800000 */
.L_x_86:
        /* <DEDUP_REMOVED lines=12> */
.L_x_89:
[----:B------:R-:W-:Y:S05]  /*7290*/  BSYNC B1 ;  /* 0x0000000000017941 */ /* 0x000fea0003800000 */
.L_x_88:
        /* <DEDUP_REMOVED lines=12> */
.L_x_91:
[----:B------:R-:W-:Y:S05]  /*7360*/  BSYNC B1 ;  /* 0x0000000000017941 */ /* 0x000fea0003800000 */
.L_x_90:
        /* <DEDUP_REMOVED lines=12> */
.L_x_93:
[----:B------:R-:W-:Y:S05]  /*7430*/  BSYNC B1 ;  /* 0x0000000000017941 */ /* 0x000fea0003800000 */
.L_x_92:
        /* <DEDUP_REMOVED lines=12> */
.L_x_95:
[----:B------:R-:W-:Y:S05]  /*7500*/  BSYNC B1 ;  /* 0x0000000000017941 */ /* 0x000fea0003800000 */
.L_x_94:
        /* <DEDUP_REMOVED lines=12> */
.L_x_97:
[----:B------:R-:W-:Y:S05]  /*75d0*/  BSYNC B1 ;  /* 0x0000000000017941 */ /* 0x000fea0003800000 */
.L_x_96:
        /* <DEDUP_REMOVED lines=12> */
.L_x_99:
[----:B------:R-:W-:Y:S05]  /*76a0*/  BSYNC B1 ;  /* 0x0000000000017941 */ /* 0x000fea0003800000 */
.L_x_98:
        /* <DEDUP_REMOVED lines=12> */
.L_x_101:
[----:B------:R-:W-:Y:S05]  /*7770*/  BSYNC B1 ;  /* 0x0000000000017941 */ /* 0x000fea0003800000 */
.L_x_100:
        /* <DEDUP_REMOVED lines=12> */
.L_x_103:
[----:B------:R-:W-:Y:S05]  /*7840*/  BSYNC B1 ;  /* 0x0000000000017941 */ /* 0x000fea0003800000 */
.L_x_102:
        /* <DEDUP_REMOVED lines=12> */
.L_x_105:
[----:B------:R-:W-:Y:S05]  /*7910*/  BSYNC B1 ;  /* 0x0000000000017941 */ /* 0x000fea0003800000 */
.L_x_104:
        /* <DEDUP_REMOVED lines=12> */
.L_x_107:
[----:B------:R-:W-:Y:S05]  /*79e0*/  BSYNC B1 ;  /* 0x0000000000017941 */ /* 0x000fea0003800000 */
.L_x_106:
        /* <DEDUP_REMOVED lines=12> */
.L_x_109:
[----:B------:R-:W-:Y:S05]  /*7ab0*/  BSYNC B1 ;  /* 0x0000000000017941 */ /* 0x000fea0003800000 */
.L_x_108:
        /* <DEDUP_REMOVED lines=12> */
.L_x_111:
[----:B------:R-:W-:Y:S05]  /*7b80*/  BSYNC B1 ;  /* 0x0000000000017941 */ /* 0x000fea0003800000 */
.L_x_110:
        /* <DEDUP_REMOVED lines=12> */
.L_x_113:
[----:B------:R-:W-:Y:S05]  /*7c50*/  BSYNC B1 ;  /* 0x0000000000017941 */ /* 0x000fea0003800000 */
.L_x_112:
        /* <DEDUP_REMOVED lines=12> */
.L_x_115:
[----:B------:R-:W-:Y:S05]  /*7d20*/  BSYNC B1 ;  /* 0x0000000000017941 */ /* 0x000fea0003800000 */
.L_x_114:
        /* <DEDUP_REMOVED lines=12> */
.L_x_117:
[----:B------:R-:W-:Y:S05]  /*7df0*/  BSYNC B1 ;  /* 0x0000000000017941 */ /* 0x000fea0003800000 */
.L_x_116:
        /* <DEDUP_REMOVED lines=12> */
.L_x_119:
[----:B------:R-:W-:Y:S05]  /*7ec0*/  BSYNC B1 ;  /* 0x0000000000017941 */ /* 0x000fea0003800000 */
.L_x_118:
        /* <DEDUP_REMOVED lines=12> */
.L_x_121:
[----:B------:R-:W-:Y:S05]  /*7f90*/  BSYNC B1 ;  /* 0x0000000000017941 */ /* 0x000fea0003800000 */
.L_x_120:
        /* <DEDUP_REMOVED lines=12> */
.L_x_123:
[----:B------:R-:W-:Y:S05]  /*8060*/  BSYNC B1 ;  /* 0x0000000000017941 */ /* 0x000fea0003800000 */
.L_x_122:
        /* <DEDUP_REMOVED lines=12> */
.L_x_125:
[----:B------:R-:W-:Y:S05]  /*8130*/  BSYNC B1 ;  /* 0x0000000000017941 */ /* 0x000fea0003800000 */
.L_x_124:
        /* <DEDUP_REMOVED lines=12> */
.L_x_127:
[----:B------:R-:W-:Y:S05]  /*8200*/  BSYNC B1 ;  /* 0x0000000000017941 */ /* 0x000fea0003800000 */
.L_x_126:
        /* <DEDUP_REMOVED lines=12> */
.L_x_129:
[----:B------:R-:W-:Y:S05]  /*82d0*/  BSYNC B1 ;  /* 0x0000000000017941 */ /* 0x000fea0003800000 */
.L_x_128:
        /* <DEDUP_REMOVED lines=12> */
.L_x_131:
[----:B------:R-:W-:Y:S05]  /*83a0*/  BSYNC B1 ;  /* 0x0000000000017941 */ /* 0x000fea0003800000 */
.L_x_130:
        /* <DEDUP_REMOVED lines=12> */
.L_x_133:
[----:B------:R-:W-:Y:S05]  /*8470*/  BSYNC B1 ;  /* 0x0000000000017941 */ /* 0x000fea0003800000 */
.L_x_132:
        /* <DEDUP_REMOVED lines=12> */
.L_x_135:
[----:B------:R-:W-:Y:S05]  /*8540*/  BSYNC B1 ;  /* 0x0000000000017941 */ /* 0x000fea0003800000 */
.L_x_134:
        /* <DEDUP_REMOVED lines=12> */
.L_x_137:
[----:B------:R-:W-:Y:S05]  /*8610*/  BSYNC B1 ;  /* 0x0000000000017941 */ /* 0x000fea0003800000 */
.L_x_136:
        /* <DEDUP_REMOVED lines=12> */
.L_x_139:
[----:B------:R-:W-:Y:S05]  /*86e0*/  BSYNC B1 ;  /* 0x0000000000017941 */ /* 0x000fea0003800000 */
.L_x_138:
        /* <DEDUP_REMOVED lines=12> */
.L_x_141:
[----:B------:R-:W-:Y:S05]  /*87b0*/  BSYNC B1 ;  /* 0x0000000000017941 */ /* 0x000fea0003800000 */
.L_x_140:
        /* <DEDUP_REMOVED lines=12> */
.L_x_143:
[----:B------:R-:W-:Y:S05]  /*8880*/  BSYNC B1 ;  /* 0x0000000000017941 */ /* 0x000fea0003800000 */
.L_x_142:
        /* <DEDUP_REMOVED lines=12> */
.L_x_145:
[----:B------:R-:W-:Y:S05]  /*8950*/  BSYNC B1 ;  /* 0x0000000000017941 */ /* 0x000fea0003800000 */
.L_x_144:
        /* <DEDUP_REMOVED lines=12> */
.L_x_147:
[----:B------:R-:W-:Y:S05]  /*8a20*/  BSYNC B1 ;  /* 0x0000000000017941 */ /* 0x000fea0003800000 */
.L_x_146:
        /* <DEDUP_REMOVED lines=12> */
.L_x_149:
[----:B------:R-:W-:Y:S05]  /*8af0*/  BSYNC B1 ;  /* 0x0000000000017941 */ /* 0x000fea0003800000 */
.L_x_148:
        /* <DEDUP_REMOVED lines=12> */
.L_x_151:
[----:B------:R-:W-:Y:S05]  /*8bc0*/  BSYNC B1 ;  /* 0x0000000000017941 */ /* 0x000fea0003800000 */
.L_x_150:
        /* <DEDUP_REMOVED lines=12> */
.L_x_153:
[----:B------:R-:W-:Y:S05]  /*8c90*/  BSYNC B1 ;  /* 0x0000000000017941 */ /* 0x000fea0003800000 */
.L_x_152:
        /* <DEDUP_REMOVED lines=12> */
.L_x_155:
[----:B------:R-:W-:Y:S05]  /*8d60*/  BSYNC B1 ;  /* 0x0000000000017941 */ /* 0x000fea0003800000 */
.L_x_154:
        /* <DEDUP_REMOVED lines=12> */
.L_x_157:
[----:B------:R-:W-:Y:S05]  /*8e30*/  BSYNC B1 ;  /* 0x0000000000017941 */ /* 0x000fea0003800000 */
.L_x_156:
        /* <DEDUP_REMOVED lines=12> */
.L_x_159:
[----:B------:R-:W-:Y:S05]  /*8f00*/  BSYNC B1 ;  /* 0x0000000000017941 */ /* 0x000fea0003800000 */
.L_x_158:
        /* <DEDUP_REMOVED lines=12> */
.L_x_161:
[----:B------:R-:W-:Y:S05]  /*8fd0*/  BSYNC B1 ;  /* 0x0000000000017941 */ /* 0x000fea0003800000 */
.L_x_160:
        /* <DEDUP_REMOVED lines=12> */
.L_x_163:
[----:B------:R-:W-:Y:S05]  /*90a0*/  BSYNC B1 ;  /* 0x0000000000017941 */ /* 0x000fea0003800000 */
.L_x_162:
        /* <DEDUP_REMOVED lines=12> */
.L_x_165:
[----:B------:R-:W-:Y:S05]  /*9170*/  BSYNC B1 ;  /* 0x0000000000017941 */ /* 0x000fea0003800000 */
.L_x_164:
        /* <DEDUP_REMOVED lines=12> */
.L_x_167:
[----:B------:R-:W-:Y:S05]  /*9240*/  BSYNC B1 ;  /* 0x0000000000017941 */ /* 0x000fea0003800000 */
.L_x_166:
        /* <DEDUP_REMOVED lines=12> */
.L_x_169:
[----:B------:R-:W-:Y:S05]  /*9310*/  BSYNC B1 ;  /* 0x0000000000017941 */ /* 0x000fea0003800000 */
.L_x_168:
        /* <DEDUP_REMOVED lines=12> */
.L_x_171:
[----:B------:R-:W-:Y:S05]  /*93e0*/  BSYNC B1 ;  /* 0x0000000000017941 */ /* 0x000fea0003800000 */
.L_x_170:
        /* <DEDUP_REMOVED lines=12> */
.L_x_173:
[----:B------:R-:W-:Y:S05]  /*94b0*/  BSYNC B1 ;  /* 0x0000000000017941 */ /* 0x000fea0003800000 */
.L_x_172:
        /* <DEDUP_REMOVED lines=12> */
.L_x_175:
[----:B------:R-:W-:Y:S05]  /*9580*/  BSYNC B1 ;  /* 0x0000000000017941 */ /* 0x000fea0003800000 */
.L_x_174:
        /* <DEDUP_REMOVED lines=12> */
.L_x_177:
[----:B------:R-:W-:Y:S05]  /*9650*/  BSYNC B1 ;  /* 0x0000000000017941 */ /* 0x000fea0003800000 */
.L_x_176:
        /* <DEDUP_REMOVED lines=12> */
.L_x_179:
[----:B------:R-:W-:Y:S05]  /*9720*/  BSYNC B1 ;  /* 0x0000000000017941 */ /* 0x000fea0003800000 */
.L_x_178:
        /* <DEDUP_REMOVED lines=12> */
.L_x_181:
[----:B------:R-:W-:Y:S05]  /*97f0*/  BSYNC B1 ;  /* 0x0000000000017941 */ /* 0x000fea0003800000 */
.L_x_180:
        /* <DEDUP_REMOVED lines=12> */
.L_x_183:
[----:B------:R-:W-:Y:S05]  /*98c0*/  BSYNC B1 ;  /* 0x0000000000017941 */ /* 0x000fea0003800000 */
.L_x_182:
        /* <DEDUP_REMOVED lines=12> */
.L_x_185:
[----:B------:R-:W-:Y:S05]  /*9990*/  BSYNC B1 ;  /* 0x0000000000017941 */ /* 0x000fea0003800000 */
.L_x_184:
        /* <DEDUP_REMOVED lines=12> */
.L_x_187:
[----:B------:R-:W-:Y:S05]  /*9a60*/  BSYNC B1 ;  /* 0x0000000000017941 */ /* 0x000fea0003800000 */
.L_x_186:
        /* <DEDUP_REMOVED lines=12> */
.L_x_189:
[----:B------:R-:W-:Y:S05]  /*9b30*/  BSYNC B1 ;  /* 0x0000000000017941 */ /* 0x000fea0003800000 */
.L_x_188:
        /* <DEDUP_REMOVED lines=12> */
.L_x_191:
[----:B------:R-:W-:Y:S05]  /*9c00*/  BSYNC B1 ;  /* 0x0000000000017941 */ /* 0x000fea0003800000 */
.L_x_190:
        /* <DEDUP_REMOVED lines=12> */
.L_x_193:
[----:B------:R-:W-:Y:S05]  /*9cd0*/  BSYNC B1 ;  /* 0x0000000000017941 */ /* 0x000fea0003800000 */
.L_x_192:
[----:B-----5:R-:W-:Y:S01]  /*9ce0*/  LOP3.LUT R32, R32, 0xff, RZ, 0xc0, !PT ;  /* 0x000000ff20207812 */ /* 0x020fe200078ec0ff */
[----:B------:R-:W-:Y:S01]  /*9cf0*/  BSSY B1, `(.L_x_194) ;  /* 0x000000b000017945 */ /* 0x000fe20003800000 */
[----:B------:R-:W-:Y:S02]  /*9d00*/  ISETP.LT.OR P4, PT, R34, 0x99, !P0 ;  /* 0x000000992200780c */ /* 0x000fe40004781670 */
[----:B------:R-:W-:-:S05]  /*9d10*/  F2FP.F16.E5M2.UNPACK_B R32, R32 ;  /* 0x00000020ff20723e */ /* 0x000fca00020004ff */
[----:B------:R-:W-:-:S05]  /*9d20*/  HADD2.F32 R32, -RZ, R32.H0_H0 ;  /* 0x20000020ff207230 */ /* 0x000fca0000004100 */
[----:B------:R-:W-:-:S04]  /*9d30*/  FMUL R32, R32, UR26 ;  /* 0x0000001a20207c20 */ /* 0x000fc80008400000 */
[----:B------:R-:W-:Y:S01]  /*9d40*/  FFMA R32, R23, UR25, R32 ;  /* 0x0000001917207c23 */ /* 0x000fe20008000020 */
[----:B------:R-:W-:-:S04]  /*9d50*/  PRMT R23, RZ, 0x7610, R23 ;  /* 0x00007610ff177816 */ /* 0x000fc80000000017 */
[----:B0-----:R-:W-:-:S05]  /*9d60*/  F2FP.SATFINITE.E5M2.F32.PACK_AB_MERGE_C R33, RZ, R32, RZ ;  /* 0x00000020ff21723e */ /* 0x001fca00048060ff */
[----:B------:R0:W-:Y:S01]  /*9d70*/  @!P3 STG.E.U8 desc[UR22][R26.64+0x91], R33 ;  /* 0x000091211a00b986 */ /* 0x0001e2000c101116 */
[----:B------:R-:W-:Y:S05]  /*9d80*/  @P4 BRA `(.L_x_195) ;  /* 0x0000000000044947 */ /* 0x000fea0003800000 */
[----:B------:R0:W5:Y:S02]  /*9d90*/  LDG.E.U8 R23, desc[UR22][R28.64+0x98] ;  /* 0x000098161c177981 */ /* 0x000164000c1e1100 */
.L_x_195:
[----:B------:R-:W-:Y:S05]  /*9da0*/  BSYNC B1 ;  /* 0x0000000000017941 */ /* 0x000fea0003800000 */
.L_x_194:
        /* <DEDUP_REMOVED lines=8> */
[----:B------:R-:W-:-:S05]  /*9e30*/  F2FP.SATFINITE.E5M2.F32.PACK_AB_MERGE_C R23, RZ, R23, RZ ;  /* 0x00000017ff17723e */ /* 0x000fca00048060ff */
[----:B------:R0:W-:Y:S01]  /*9e40*/  @!P4 STG.E.U8 desc[UR22][R24.64+0x98], R23 ;  /* 0x000098171800c986 */ /* 0x0001e2000c101116 */
[----:B------:R-:W-:Y:S05]  /*9e50*/  @P3 BRA `(.L_x_197) ;  /* 0x0000000000043947 */ /* 0x000fea0003800000 */
[----:B------:R0:W5:Y:S02]  /*9e60*/  LDG.E.U8 R22, desc[UR22][R28.64+0x99] ;  /* 0x000099161c167981 */ /* 0x000164000c1e1100 */
.L_x_197:
[----:B------:R-:W-:Y:S05]  /*9e70*/  BSYNC B1 ;  /* 0x0000000000017941 */ /* 0x000fea0003800000 */
.L_x_196:
        /* <DEDUP_REMOVED lines=12> */
.L_x_199:
[----:B------:R-:W-:Y:S05]  /*9f40*/  BSYNC B1 ;  /* 0x0000000000017941 */ /* 0x000fea0003800000 */
.L_x_198:
        /* <DEDUP_REMOVED lines=12> */
.L_x_201:
[----:B------:R-:W-:Y:S05]  /*a010*/  BSYNC B1 ;  /* 0x0000000000017941 */ /* 0x000fea0003800000 */
.L_x_200:
        /* <DEDUP_REMOVED lines=12> */
.L_x_203:
[----:B------:R-:W-:Y:S05]  /*a0e0*/  BSYNC B1 ;  /* 0x0000000000017941 */ /* 0x000fea0003800000 */
.L_x_202:
        /* <DEDUP_REMOVED lines=12> */
.L_x_205:
[----:B------:R-:W-:Y:S05]  /*a1b0*/  BSYNC B1 ;  /* 0x0000000000017941 */ /* 0x000fea0003800000 */
.L_x_204:
        /* <DEDUP_REMOVED lines=12> */
.L_x_207:
[----:B------:R-:W-:Y:S05]  /*a280*/  BSYNC B1 ;  /* 0x0000000000017941 */ /* 0x000fea0003800000 */
.L_x_206:
        /* <DEDUP_REMOVED lines=12> */
.L_x_209:
[----:B------:R-:W-:Y:S05]  /*a350*/  BSYNC B1 ;  /* 0x0000000000017941 */ /* 0x000fea0003800000 */
.L_x_208:
        /* <DEDUP_REMOVED lines=12> */
.L_x_211:
[----:B------:R-:W-:Y:S05]  /*a420*/  BSYNC B1 ;  /* 0x0000000000017941 */ /* 0x000fea0003800000 */
.L_x_210:
        /* <DEDUP_REMOVED lines=12> */
.L_x_213:
[----:B------:R-:W-:Y:S05]  /*a4f0*/  BSYNC B1 ;  /* 0x0000000000017941 */ /* 0x000fea0003800000 */
.L_x_212:
        /* <DEDUP_REMOVED lines=12> */
.L_x_215:
[----:B------:R-:W-:Y:S05]  /*a5c0*/  BSYNC B1 ;  /* 0x0000000000017941 */ /* 0x000fea0003800000 */
.L_x_214:
        /* <DEDUP_REMOVED lines=12> */
.L_x_217:
[----:B------:R-:W-:Y:S05]  /*a690*/  BSYNC B1 ;  /* 0x0000000000017941 */ /* 0x000fea0003800000 */
.L_x_216:
        /* <DEDUP_REMOVED lines=12> */
.L_x_219:
[----:B------:R-:W-:Y:S05]  /*a760*/  BSYNC B1 ;  /* 0x0000000000017941 */ /* 0x000fea0003800000 */
.L_x_218:
        /* <DEDUP_REMOVED lines=12> */
.L_x_221:
[----:B------:R-:W-:Y:S05]  /*a830*/  BSYNC B1 ;  /* 0x0000000000017941 */ /* 0x000fea0003800000 */
.L_x_220:
        /* <DEDUP_REMOVED lines=12> */
.L_x_223:
[----:B------:R-:W-:Y:S05]  /*a900*/  BSYNC B1 ;  /* 0x0000000000017941 */ /* 0x000fea0003800000 */
.L_x_222:
        /* <DEDUP_REMOVED lines=12> */
.L_x_225:
[----:B------:R-:W-:Y:S05]  /*a9d0*/  BSYNC B1 ;  /* 0x0000000000017941 */ /* 0x000fea0003800000 */
.L_x_224:
        /* <DEDUP_REMOVED lines=12> */
.L_x_227:
[----:B------:R-:W-:Y:S05]  /*aaa0*/  BSYNC B1 ;  /* 0x0000000000017941 */ /* 0x000fea0003800000 */
.L_x_226:
        /* <DEDUP_REMOVED lines=12> */
.L_x_229:
[----:B------:R-:W-:Y:S05]  /*ab70*/  BSYNC B1 ;  /* 0x0000000000017941 */ /* 0x000fea0003800000 */
.L_x_228:
        /* <DEDUP_REMOVED lines=12> */
.L_x_231:
[----:B------:R-:W-:Y:S05]  /*ac40*/  BSYNC B1 ;  /* 0x0000000000017941 */ /* 0x000fea0003800000 */
.L_x_230:
        /* <DEDUP_REMOVED lines=12> */
.L_x_233:
[----:B------:R-:W-:Y:S05]  /*ad10*/  BSYNC B1 ;  /* 0x0000000000017941 */ /* 0x000fea0003800000 */
.L_x_232:
        /* <DEDUP_REMOVED lines=12> */
.L_x_235:
[----:B------:R-:W-:Y:S05]  /*ade0*/  BSYNC B1 ;  /* 0x0000000000017941 */ /* 0x000fea0003800000 */
.L_x_234:
        /* <DEDUP_REMOVED lines=12> */
.L_x_237:
[----:B------:R-:W-:Y:S05]  /*aeb0*/  BSYNC B1 ;  /* 0x0000000000017941 */ /* 0x000fea0003800000 */
.L_x_236:
[----:B-----5:R-:W-:Y:S01]  /*aec0*/  LOP3.LUT R2, R2, 0xff, RZ, 0xc0, !PT ;  /* 0x000000ff02027812 */ /* 0x020fe200078ec0ff */
[----:B------:R-:W-:Y:S01]  /*aed0*/  BSSY B1, `(.L_x_238) ;  /* 0x000000b000017945 */ /* 0x000fe20003800000 */
[----:B------:R-:W-:Y:S02]  /*aee0*/  ISETP.LT.OR P4, PT, R34, 0xc1, !P1 ;  /* 0x000000c12200780c */ /* 0x000fe40004f81670 */
[----:B------:R-:W-:-:S05]  /*aef0*/  F2FP.F16.E5M2.UNPACK_B R2, R2 ;  /* 0x00000002ff02723e */ /* 0x000fca00020004ff */
[----:B------:R-:W-:-:S05]  /*af00*/  HADD2.F32 R2, -RZ, R2.H0_H0 ;  /* 0x20000002ff027230 */ /* 0x000fca0000004100 */
[----:B0-----:R-:W-:-:S04]  /*af10*/  FMUL R3, R2, UR26 ;  /* 0x0000001a02037c20 */ /* 0x001fc80008400000 */
[----:B------:R-:W-:Y:S01]  /*af20*/  FFMA R3, R0, UR25, R3 ;  /* 0x0000001900037c23 */ /* 0x000fe20008000003 */
[----:B------:R-:W-:-:S04]  /*af30*/  PRMT R0, RZ, 0x7610, R0 ;  /* 0x00007610ff007816 */ /* 0x000fc80000000000 */
[----:B------:R-:W-:-:S05]  /*af40*/  F2FP.SATFINITE.E5M2.F32.PACK_AB_MERGE_C R3, RZ, R3, RZ ;  /* 0x00000003ff03723e */ /* 0x000fca00048060ff */
[----:B------:R0:W-:Y:S01]  /*af50*/  @!P3 STG.E.U8 desc[UR22][R24.64+0xc1], R3 ;  /* 0x0000c1031800b986 */ /* 0x0001e2000c101116 */
[----:B------:R-:W-:Y:S05]  /*af60*/  @P4 BRA `(.L_x_239) ;  /* 0x0000000000044947 */ /* 0x000fea0003800000 */
[----:B------:R0:W5:Y:S02]  /*af70*/  LDG.E.U8 R0, desc[UR22][R30.64+0xc0] ;  /* 0x0000c0161e007981 */ /* 0x000164000c1e1100 */
.L_x_239:
[----:B------:R-:W-:Y:S05]  /*af80*/  BSYNC B1 ;  /* 0x0000000000017941 */ /* 0x000fea0003800000 */
.L_x_238:
[----:B------:R-:W2:Y:S01]  /*af90*/  LDL.LU R2, [R1] ;  /* 0x0000000001027983 */ /* 0x000ea20000300800 */
[----:B-----5:R-:W-:Y:S01]  /*afa0*/  LOP3.LUT R0, R0, 0xff, RZ, 0xc0, !PT ;  /* 0x000000ff00007812 */ /* 0x020fe200078ec0ff */
[----:B------:R-:W-:Y:S01]  /*afb0*/  BSSY B1, `(.L_x_240) ;  /* 0x000000b000017945 */ /* 0x000fe20003800000 */
[----:B------:R-:W-:Y:S02]  /*afc0*/  ISETP.LT.OR P3, PT, R34, 0xc2, !P1 ;  /* 0x000000c22200780c */ /* 0x000fe40004f61670 */
[----:B------:R-:W-:-:S05]  /*afd0*/  F2FP.F16.E5M2.UNPACK_B R0, R0 ;  /* 0x00000000ff00723e */ /* 0x000fca00020004ff */
[----:B------:R-:W-:-:S05]  /*afe0*/  HADD2.F32 R0, -RZ, R0.H0_H0 ;  /* 0x20000000ff007230 */ /* 0x000fca0000004100 */
[----:B------:R-:W-:-:S04]  /*aff0*/  FMUL R0, R0, UR26 ;  /* 0x0000001a00007c20 */ /* 0x000fc80008400000 */
[----:B--2---:R-:W-:-:S05]  /*b000*/  FFMA R0, R2, UR25, R0 ;  /* 0x0000001902007c23 */ /* 0x004fca0008000000 */
[----:B0-----:R-:W-:Y:S02]  /*b010*/  F2FP.SATFINITE.E5M2.F32.PACK_AB_MERGE_C R3, RZ, R0, RZ ;  /* 0x00000000ff03723e */ /* 0x001fe400048060ff */
[----:B------:R-:W-:-:S03]  /*b020*/  PRMT R0, RZ, 0x7610, R0 ;  /* 0x00007610ff007816 */ /* 0x000fc60000000000 */
[----:B------:R0:W-:Y:S01]  /*b030*/  @!P4 STG.E.U8 desc[UR22][R26.64+0xc0], R3 ;  /* 0x0000c0031a00c986 */ /* 0x0001e2000c101116 */
[----:B------:R-:W-:Y:S05]  /*b040*/  @P3 BRA `(.L_x_241) ;  /* 0x0000000000043947 */ /* 0x000fea0003800000 */
[----:B------:R2:W5:Y:S02]  /*b050*/  LDG.E.U8 R0, desc[UR22][R30.64+0xc1] ;  /* 0x0000c1161e007981 */ /* 0x000564000c1e1100 */
.L_x_241:
[----:B------:R-:W-:Y:S05]  /*b060*/  BSYNC B1 ;  /* 0x0000000000017941 */ /* 0x000fea0003800000 */
.L_x_240:
[----:B------:R-:W3:Y:S01]  /*b070*/  LDL.LU R2, [R1+0x4] ;  /* 0x0000040001027983 */ /* 0x000ee20000300800 */
[----:B-----5:R-:W-:Y:S01]  /*b080*/  LOP3.LUT R0, R0, 0xff, RZ, 0xc0, !PT ;  /* 0x000000ff00007812 */ /* 0x020fe200078ec0ff */
[----:B------:R-:W-:Y:S01]  /*b090*/  BSSY B1, `(.L_x_242) ;  /* 0x000000b000017945 */ /* 0x000fe20003800000 */
[----:B------:R-:W-:Y:S02]  /*b0a0*/  ISETP.LT.OR P4, PT, R34, 0xc9, !P0 ;  /* 0x000000c92200780c */ /* 0x000fe40004781670 */
[----:B------:R-:W-:-:S05]  /*b0b0*/  F2FP.F16.E5M2.UNPACK_B R0, R0 ;  /* 0x00000000ff00723e */ /* 0x000fca00020004ff */
[----:B------:R-:W-:-:S05]  /*b0c0*/  HADD2.F32 R0, -RZ, R0.H0_H0 ;  /* 0x20000000ff007230 */ /* 0x000fca0000004100 */
[----:B------:R-:W-:-:S04]  /*b0d0*/  FMUL R0, R0, UR26 ;  /* 0x0000001a00007c20 */ /* 0x000fc80008400000 */
[----:B---3--:R-:W-:-:S05]  /*b0e0*/  FFMA R0, R2, UR25, R0 ;  /* 0x0000001902007c23 */ /* 0x008fca0008000000 */
[----:B0-----:R-:W-:Y:S02]  /*b0f0*/  F2FP.SATFINITE.E5M2.F32.PACK_AB_MERGE_C R3, RZ, R0, RZ ;  /* 0x00000000ff03723e */ /* 0x001fe400048060ff */
[----:B------:R-:W-:-:S03]  /*b100*/  PRMT R0, RZ, 0x7610, R0 ;  /* 0x00007610ff007816 */ /* 0x000fc60000000000 */
[----:B------:R0:W-:Y:S01]  /*b110*/  @!P3 STG.E.U8 desc[UR22][R26.64+0xc1], R3 ;  /* 0x0000c1031a00b986 */ /* 0x0001e2000c101116 */
[----:B------:R-:W-:Y:S05]  /*b120*/  @P4 BRA `(.L_x_243) ;  /* 0x0000000000044947 */ /* 0x000fea0003800000 */
[----:B------:R3:W5:Y:S02]  /*b130*/  LDG.E.U8 R0, desc[UR22][R28.64+0xc8] ;  /* 0x0000c8161c007981 */ /* 0x000764000c1e1100 */
.L_x_243:
[----:B------:R-:W-:Y:S05]  /*b140*/  BSYNC B1 ;  /* 0x0000000000017941 */ /* 0x000fea0003800000 */
.L_x_242:
[----:B------:R-:W2:Y:S01]  /*b150*/  LDL.LU R2, [R1+0x8] ;  /* 0x0000080001027983 */ /* 0x000ea20000300800 */
        /* <DEDUP_REMOVED lines=12> */
.L_x_245:
[----:B------:R-:W-:Y:S05]  /*b220*/  BSYNC B1 ;  /* 0x0000000000017941 */ /* 0x000fea0003800000 */
.L_x_244:
        /* <DEDUP_REMOVED lines=13> */
.L_x_247:
[----:B------:R-:W-:Y:S05]  /*b300*/  BSYNC B1 ;  /* 0x0000000000017941 */ /* 0x000fea0003800000 */
.L_x_246:
        /* <DEDUP_REMOVED lines=13> */
.L_x_249:
[----:B------:R-:W-:Y:S05]  /*b3e0*/  BSYNC B1 ;  /* 0x0000000000017941 */ /* 0x000fea0003800000 */
.L_x_248:
        /* <DEDUP_REMOVED lines=13> */
.L_x_251:
[----:B------:R-:W-:Y:S05]  /*b4c0*/  BSYNC B1 ;  /* 0x0000000000017941 */ /* 0x000fea0003800000 */
.L_x_250:
        /* <DEDUP_REMOVED lines=13> */
.L_x_253:
[----:B------:R-:W-:Y:S05]  /*b5a0*/  BSYNC B1 ;  /* 0x0000000000017941 */ /* 0x000fea0003800000 */
.L_x_252:
        /* <DEDUP_REMOVED lines=13> */
.L_x_255:
[----:B------:R-:W-:Y:S05]  /*b680*/  BSYNC B1 ;  /* 0x0000000000017941 */ /* 0x000fea0003800000 */
.L_x_254:
        /* <DEDUP_REMOVED lines=13> */
.L_x_257:
[----:B------:R-:W-:Y:S05]  /*b760*/  BSYNC B1 ;  /* 0x0000000000017941 */ /* 0x000fea0003800000 */
.L_x_256:
        /* <DEDUP_REMOVED lines=13> */
.L_x_259:
[----:B------:R-:W-:Y:S05]  /*b840*/  BSYNC B1 ;  /* 0x0000000000017941 */ /* 0x000fea0003800000 */
.L_x_258:
        /* <DEDUP_REMOVED lines=13> */
.L_x_261:
[----:B------:R-:W-:Y:S05]  /*b920*/  BSYNC B1 ;  /* 0x0000000000017941 */ /* 0x000fea0003800000 */
.L_x_260:
        /* <DEDUP_REMOVED lines=13> */
.L_x_263:
[----:B------:R-:W-:Y:S05]  /*ba00*/  BSYNC B1 ;  /* 0x0000000000017941 */ /* 0x000fea0003800000 */
.L_x_262:
        /* <DEDUP_REMOVED lines=13> */
.L_x_265:
[----:B------:R-:W-:Y:S05]  /*bae0*/  BSYNC B1 ;  /* 0x0000000000017941 */ /* 0x000fea0003800000 */
.L_x_264:
        /* <DEDUP_REMOVED lines=13> */
.L_x_267:
[----:B------:R-:W-:Y:S05]  /*bbc0*/  BSYNC B1 ;  /* 0x0000000000017941 */ /* 0x000fea0003800000 */
.L_x_266:
        /* <DEDUP_REMOVED lines=13> */
.L_x_269:
[----:B------:R-:W-:Y:S05]  /*bca0*/  BSYNC B1 ;  /* 0x0000000000017941 */ /* 0x000fea0003800000 */
.L_x_268:
        /* <DEDUP_REMOVED lines=13> */
.L_x_271:
[----:B------:R-:W-:Y:S05]  /*bd80*/  BSYNC B1 ;  /* 0x0000000000017941 */ /* 0x000fea0003800000 */
.L_x_270:
        /* <DEDUP_REMOVED lines=13> */
.L_x_273:
[----:B------:R-:W-:Y:S05]  /*be60*/  BSYNC B1 ;  /* 0x0000000000017941 */ /* 0x000fea0003800000 */
.L_x_272:
        /* <DEDUP_REMOVED lines=13> */
.L_x_275:
[----:B------:R-:W-:Y:S05]  /*bf40*/  BSYNC B1 ;  /* 0x0000000000017941 */ /* 0x000fea0003800000 */
.L_x_274:
        /* <DEDUP_REMOVED lines=13> */
.L_x_277:
[----:B------:R-:W-:Y:S05]  /*c020*/  BSYNC B1 ;  /* 0x0000000000017941 */ /* 0x000fea0003800000 */
.L_x_276:
        /* <DEDUP_REMOVED lines=13> */
.L_x_279:
[----:B------:R-:W-:Y:S05]  /*c100*/  BSYNC B1 ;  /* 0x0000000000017941 */ /* 0x000fea0003800000 */
.L_x_278:
        /* <DEDUP_REMOVED lines=13> */
.L_x_281:
[----:B------:R-:W-:Y:S05]  /*c1e0*/  BSYNC B1 ;  /* 0x0000000000017941 */ /* 0x000fea0003800000 */
.L_x_280:
        /* <DEDUP_REMOVED lines=13> */
.L_x_283:
[----:B------:R-:W-:Y:S05]  /*c2c0*/  BSYNC B1 ;  /* 0x0000000000017941 */ /* 0x000fea0003800000 */
.L_x_282:
        /* <DEDUP_REMOVED lines=13> */
.L_x_285:
[----:B------:R-:W-:Y:S05]  /*c3a0*/  BSYNC B1 ;  /* 0x0000000000017941 */ /* 0x000fea0003800000 */
.L_x_284:
        /* <DEDUP_REMOVED lines=13> */
.L_x_287:
[----:B------:R-:W-:Y:S05]  /*c480*/  BSYNC B1 ;  /* 0x0000000000017941 */ /* 0x000fea0003800000 */
.L_x_286:
        /* <DEDUP_REMOVED lines=13> */
.L_x_289:
[----:B------:R-:W-:Y:S05]  /*c560*/  BSYNC B1 ;  /* 0x0000000000017941 */ /* 0x000fea0003800000 */
.L_x_288:
        /* <DEDUP_REMOVED lines=13> */
.L_x_291:
[----:B------:R-:W-:Y:S05]  /*c640*/  BSYNC B1 ;  /* 0x0000000000017941 */ /* 0x000fea0003800000 */
.L_x_290:
        /* <DEDUP_REMOVED lines=13> */
.L_x_293:
[----:B------:R-:W-:Y:S05]  /*c720*/  BSYNC B1 ;  /* 0x0000000000017941 */ /* 0x000fea0003800000 */
.L_x_292:
        /* <DEDUP_REMOVED lines=13> */
.L_x_295:
[----:B------:R-:W-:Y:S05]  /*c800*/  BSYNC B1 ;  /* 0x0000000000017941 */ /* 0x000fea0003800000 */
.L_x_294:
        /* <DEDUP_REMOVED lines=13> */
.L_x_297:
[----:B------:R-:W-:Y:S05]  /*c8e0*/  BSYNC B1 ;  /* 0x0000000000017941 */ /* 0x000fea0003800000 */
.L_x_296:
[----:B------:R-:W-:Y:S05]  /*c8f0*/  @P1 BRA `(.L_x_298) ;  /* 0x0000002000a41947 */ /* 0x000fea0003800000 */
[----:B------:R-:W2:Y:S01]  /*c900*/  LDL.LU R2, [R1+0x74] ;  /* 0x0000740001027983 */ /* 0x000ea20000300800 */
[----:B-----5:R-:W-:-:S04]  /*c910*/  LOP3.LUT R0, R0, 0xff, RZ, 0xc0, !PT ;  /* 0x000000ff00007812 */ /* 0x020fc800078ec0ff */
[----:B------:R-:W-:-:S05]  /*c920*/  F2FP.F16.E5M2.UNPACK_B R0, R0 ;  /* 0x00000000ff00723e */ /* 0x000fca00020004ff */
[----:B------:R-:W-:-:S05]  /*c930*/  HADD2.F32 R0, -RZ, R0.H0_H0 ;  /* 0x20000000ff007230 */ /* 0x000fca0000004100 */
[----:B------:R-:W-:-:S04]  /*c940*/  FMUL R0, R0, UR26 ;  /* 0x0000001a00007c20 */ /* 0x000fc80008400000 */
[----:B--2---:R-:W-:-:S05]  /*c950*/  FFMA R0, R2, UR25, R0 ;  /* 0x0000001902007c23 */ /* 0x004fca0008000000 */
[----:B0-----:R-:W-:-:S05]  /*c960*/  F2FP.SATFINITE.E5M2.F32.PACK_AB_MERGE_C R3, RZ, R0, RZ ;  /* 0x00000000ff03723e */ /* 0x001fca00048060ff */
[----:B------:R0:W-:Y:S01]  /*c970*/  STG.E.U8 desc[UR22][R26.64+0xf9], R3 ;  /* 0x0000f9031a007986 */ /* 0x0001e2000c101116 */
[----:B------:R-:W-:Y:S05]  /*c980*/  BRA `(.L_x_298) ;  /* 0x0000002000807947 */ /* 0x000fea0003800000 */
.L_x_41:
[C---:B------:R-:W-:Y:S01]  /*c990*/  ISETP.GE.AND P1, PT, R39.reuse, 0x1, PT ;  /* 0x000000012700780c */ /* 0x040fe20003f26270 */
[----:B------:R-:W-:Y:S01]  /*c9a0*/  FMUL R226, R226, UR25 ;  /* 0x00000019e2e27c20 */ /* 0x000fe20008400000 */
[----:B------:R-:W2:Y:S01]  /*c9b0*/  LDL.LU R227, [R1+0x10] ;  /* 0x0000100001e37983 */ /* 0x000ea20000300800 */
[----:B------:R-:W-:Y:S01]  /*c9c0*/  ISETP.GE.AND P0, PT, R39, 0x9, PT ;  /* 0x000000092700780c */ /* 0x000fe20003f06270 */
[----:B------:R-:W-:Y:S01]  /*c9d0*/  FMUL R225, R225, UR25 ;  /* 0x00000019e1e17c20 */ /* 0x000fe20008400000 */
[C---:B------:R-:W-:Y:S02]  /*c9e0*/  ISETP.LT.OR P4, PT, R34.reuse, 0x1, !P1 ;  /* 0x000000012200780c */ /* 0x040fe40004f81670 */
[C---:B------:R-:W-:Y:S02]  /*c9f0*/  ISETP.LT.OR P5, PT, R34.reuse, 0x2, !P1 ;  /* 0x000000022200780c */ /* 0x040fe40004fa1670 */
[----:B------:R-:W-:Y:S02]  /*ca00*/  F2FP.SATFINITE.E5M2.F32.PACK_AB_MERGE_C R29, RZ, R226, RZ ;  /* 0x000000e2ff1d723e */ /* 0x000fe400048060ff */
[----:B------:R-:W-:Y:S01]  /*ca10*/  ISETP.LT.OR P3, PT, R34, 0x1, !P0 ;  /* 0x000000012200780c */ /* 0x000fe20004761670 */
[----:B------:R-:W-:Y:S01]  /*ca20*/  FMUL R224, R224, UR25 ;  /* 0x00000019e0e07c20 */ /* 0x000fe20008400000 */
[----:B------:R-:W-:Y:S01]  /*ca30*/  ISETP.LT.OR P6, PT, R34, 0xa, !P1 ;  /* 0x0000000a2200780c */ /* 0x000fe20004fc1670 */
[----:B------:R-:W-:Y:S01]  /*ca40*/  FMUL R223, R223, UR25 ;  /* 0x00000019dfdf7c20 */ /* 0x000fe20008400000 */
[----:B------:R-:W-:Y:S01]  /*ca50*/  F2FP.SATFINITE.E5M2.F32.PACK_AB_MERGE_C R225, RZ, R225, RZ ;  /* 0x000000e1ffe1723e */ /* 0x000fe200048060ff */
[----:B------:R-:W-:Y:S01]  /*ca60*/  FMUL R221, R221, UR25 ;  /* 0x00000019dddd7c20 */ /* 0x000fe20008400000 */
[----:B------:R-:W-:Y:S01]  /*ca70*/  FMUL R222, R222, UR25 ;  /* 0x00000019dede7c20 */ /* 0x000fe20008400000 */
[----:B------:R0:W-:Y:S01]  /*ca80*/  @!P4 STG.E.U8 desc[UR22][R24.64], R29 ;  /* 0x0000001d1800c986 */ /* 0x0001e2000c101116 */
[----:B------:R-:W-:-:S02]  /*ca90*/  ISETP.LT.OR P4, PT, R34, 0x2, !P0 ;  /* 0x000000022200780c */ /* 0x000fc40004781670 */
[----:B------:R-:W-:Y:S01]  /*caa0*/  F2FP.SATFINITE.E5M2.F32.PACK_AB_MERGE_C R31, RZ, R224, RZ ;  /* 0x000000e0ff1f723e */ /* 0x000fe200048060ff */
[----:B------:R3:W-:Y:S01]  /*cab0*/  @!P5 STG.E.U8 desc[UR22][R24.64+0x1], R225 ;  /* 0x000001e11800d986 */ /* 0x0007e2000c101116 */
[----:B------:R-:W-:Y:S02]  /*cac0*/  ISETP.LT.OR P5, PT, R34, 0x9, !P1 ;  /* 0x000000092200780c */ /* 0x000fe40004fa1670 */
[----:B------:R-:W-:Y:S01]  /*cad0*/  F2FP.SATFINITE.E5M2.F32.PACK_AB_MERGE_C R223, RZ, R223, RZ ;  /* 0x000000dfffdf723e */ /* 0x000fe200048060ff */
[----:B------:R-:W-:Y:S01]  /*cae0*/  FMUL R220, R220, UR25 ;  /* 0x00000019dcdc7c20 */ /* 0x000fe20008400000 */
[----:B------:R-:W-:Y:S01]  /*caf0*/  F2FP.SATFINITE.E5M2.F32.PACK_AB_MERGE_C R221, RZ, R221, RZ ;  /* 0x000000ddffdd723e */ /* 0x000fe200048060ff */
[----:B------:R-:W-:Y:S01]  /*cb00*/  @!P3 STG.E.U8 desc[UR22][R26.64], R31 ;  /* 0x0000001f1a00b986 */ /* 0x000fe2000c101116 */
[----:B------:R-:W-:-:S03]  /*cb10*/  ISETP.LT.OR P3, PT, R34, 0x9, !P0 ;  /* 0x000000092200780c */ /* 0x000fc60004761670 */
[----:B------:R-:W-:Y:S01]  /*cb20*/  @!P4 STG.E.U8 desc[UR22][R26.64+0x1], R223 ;  /* 0x000001df1a00c986 */ /* 0x000fe2000c101116 */
[----:B------:R-:W-:-:S03]  /*cb30*/  ISETP.LT.OR P4, PT, R34, 0xa, !P0 ;  /* 0x0000000a2200780c */ /* 0x000fc60004781670 */
[----:B------:R-:W-:Y:S01]  /*cb40*/  @!P6 STG.E.U8 desc[UR22][R24.64+0x9], R221 ;  /* 0x000009dd1800e986 */ /* 0x000fe2000c101116 */
[C---:B------:R-:W-:Y:S01]  /*cb50*/  ISETP.LT.OR P6, PT, R34.reuse, 0x12, !P1 ;  /* 0x000000122200780c */ /* 0x040fe20004fc1670 */
[----:B------:R-:W-:Y:S01]  /*cb60*/  FMUL R219, R219, UR25 ;  /* 0x00000019dbdb7c20 */ /* 0x000fe20008400000 */
[----:B0-----:R-:W-:Y:S01]  /*cb70*/  F2FP.SATFINITE.E5M2.F32.PACK_AB_MERGE_C R29, RZ, R222, RZ ;  /* 0x000000deff1d723e */ /* 0x001fe200048060ff */
[----:B------:R-:W-:Y:S01]  /*cb80*/  FMUL R217, R217, UR25 ;  /* 0x00000019d9d97c20 */ /* 0x000fe20008400000 */
[----:B------:R-:W4:Y:S01]  /*cb90*/  LDL.LU R226, [R1+0xc] ;  /* 0x00000c0001e27983 */ /* 0x000f220000300800 */
[----:B------:R-:W-:Y:S02]  /*cba0*/  F2FP.SATFINITE.E5M2.F32.PACK_AB_MERGE_C R33, RZ, R220, RZ ;  /* 0x000000dcff21723e */ /* 0x000fe400048060ff */
[----:B------:R-:W-:Y:S01]  /*cbb0*/  F2FP.SATFINITE.E5M2.F32.PACK_AB_MERGE_C R219, RZ, R219, RZ ;  /* 0x000000dbffdb723e */ /* 0x000fe200048060ff */
[----:B------:R0:W-:Y:S01]  /*cbc0*/  @!P5 STG.E.U8 desc[UR22][R24.64+0x8], R29 ;  /* 0x0000081d1800d986 */ /* 0x0001e2000c101116 */
[----:B------:R-:W-:-:S02]  /*cbd0*/  ISETP.LT.OR P5, PT, R34, 0x11, !P1 ;  /* 0x000000112200780c */ /* 0x000fc40004fa1670 */
[----:B------:R-:W-:Y:S01]  /*cbe0*/  F2FP.SATFINITE.E5M2.F32.PACK_AB_MERGE_C R217, RZ, R217, RZ ;  /* 0x000000d9ffd9723e */ /* 0x000fe200048060ff */
[----:B---3--:R-:W3:Y:S01]  /*cbf0*/  LDL.LU R225, [R1+0x8] ;  /* 0x0000080001e17983 */ /* 0x008ee20000300800 */
[----:B------:R-:W-:-:S03]  /*cc00*/  FMUL R218, R218, UR25 ;  /* 0x00000019dada7c20 */ /* 0x000fc60008400000 */
[----:B------:R-:W4:Y:S04]  /*cc10*/  LDL.LU R224, [R1+0x4] ;  /* 0x0000040001e07983 */ /* 0x000f280000300800 */
[----:B------:R-:W3:Y:S01]  /*cc20*/  LDL.LU R222, [R1] ;  /* 0x0000000001de7983 */ /* 0x000ee20000300800 */
[----:B0-----:R-:W-:Y:S01]  /*cc30*/  F2FP.SATFINITE.E5M2.F32.PACK_AB_MERGE_C R29, RZ, R218, RZ ;  /* 0x000000daff1d723e */ /* 0x001fe200048060ff */
[----:B------:R-:W-:Y:S01]  /*cc40*/  FMUL R216, R216, UR25 ;  /* 0x00000019d8d87c20 */ /* 0x000fe20008400000 */
[----:B------:R-:W-:Y:S01]  /*cc50*/  FMUL R215, R215, UR25 ;  /* 0x00000019d7d77c20 */ /* 0x000fe20008400000 */
[----:B------:R0:W-:Y:S01]  /*cc60*/  @!P3 STG.E.U8 desc[UR22][R26.64+0x8], R33 ;  /* 0x000008211a00b986 */ /* 0x0001e2000c101116 */
[C---:B------:R-:W-:Y:S01]  /*cc70*/  ISETP.LT.OR P3, PT, R34.reuse, 0x11, !P0 ;  /* 0x000000112200780c */ /* 0x040fe20004761670 */
[----:B------:R-:W-:Y:S01]  /*cc80*/  FMUL R213, R213, UR25 ;  /* 0x00000019d5d57c20 */ /* 0x000fe20008400000 */
[----:B------:R-:W-:Y:S01]  /*cc90*/  F2FP.SATFINITE.E5M2.F32.PACK_AB_MERGE_C R31, RZ, R216, RZ ;  /* 0x000000d8ff1f723e */ /* 0x000fe200048060ff */
[----:B------:R-:W-:Y:S01]  /*cca0*/  @!P4 STG.E.U8 desc[UR22][R26.64+0x9], R219 ;  /* 0x000009db1a00c986 */ /* 0x000fe2000c101116 */
[----:B------:R-:W-:Y:S01]  /*ccb0*/  ISETP.LT.OR P4, PT, R34, 0x12, !P0 ;  /* 0x000000122200780c */ /* 0x000fe20004781670 */
[----:B------:R-:W-:Y:S01]  /*ccc0*/  FMUL R214, R214, UR25 ;  /* 0x00000019d6d67c20 */ /* 0x000fe20008400000 */
[----:B------:R-:W-:Y:S01]  /*ccd0*/  F2FP.SATFINITE.E5M2.F32.PACK_AB_MERGE_C R215, RZ, R215, RZ ;  /* 0x000000d7ffd7723e */ /* 0x000fe200048060ff */
[----:B------:R-:W-:Y:S01]  /*cce0*/  @!P6 STG.E.U8 desc[UR22][R24.64+0x11], R217 ;  /* 0x000011d91800e986 */ /* 0x000fe2000c101116 */
[----:B------:R-:W-:Y:S01]  /*ccf0*/  ISETP.LT.OR P6, PT, R34, 0x1a, !P1 ;  /* 0x0000001a2200780c */ /* 0x000fe20004fc1670 */
[----:B------:R-:W-:Y:S01]  /*cd00*/  FMUL R212, R212, UR25 ;  /* 0x00000019d4d47c20 */ /* 0x000fe20008400000 */
[----:B------:R-:W-:Y:S01]  /*cd10*/  F2FP.SATFINITE.E5M2.F32.PACK_AB_MERGE_C R213, RZ, R213, RZ ;  /* 0x000000d5ffd5723e */ /* 0x000fe200048060ff */
[----:B------:R1:W-:Y:S01]  /*cd20*/  @!P5 STG.E.U8 desc[UR22][R24.64+0x10], R29 ;  /* 0x0000101d1800d986 */ /* 0x0003e2000c101116 */
[C---:B------:R-:W-:Y:S01]  /*cd30*/  ISETP.LT.OR P5, PT, R34.reuse, 0x19, !P1 ;  /* 0x000000192200780c */ /* 0x040fe20004fa1670 */
[----:B------:R-:W-:Y:S01]  /*cd40*/  FMUL R211, R211, UR25 ;  /* 0x00000019d3d37c20 */ /* 0x000fe20008400000 */
[----:B------:R-:W-:Y:S01]  /*cd50*/  FMUL R209, R209, UR25 ;  /* 0x00000019d1d17c20 */ /* 0x000fe20008400000 */
[----:B------:R1:W-:Y:S01]  /*cd60*/  @!P3 STG.E.U8 desc[UR22][R26.64+0x10], R31 ;  /* 0x0000101f1a00b986 */ /* 0x0003e2000c101116 */
[----:B------:R-:W-:Y:S01]  /*cd70*/  ISETP.LT.OR P3, PT, R34, 0x19, !P0 ;  /* 0x000000192200780c */ /* 0x000fe20004761670 */
[----:B------:R-:W-:Y:S01]  /*cd80*/  FMUL R210, R210, UR25 ;  /* 0x00000019d2d27c20 */ /* 0x000fe20008400000 */
[----:B0-----:R-:W-:Y:S01]  /*cd90*/  F2FP.SATFINITE.E5M2.F32.PACK_AB_MERGE_C R33, RZ, R212, RZ ;  /* 0x000000d4ff21723e */ /* 0x001fe200048060ff */
[----:B------:R-:W-:Y:S01]  /*cda0*/  @!P4 STG.E.U8 desc[UR22][R26.64+0x11], R215 ;  /* 0x000011d71a00c986 */ /* 0x000fe2000c101116 */
[----:B------:R-:W-:Y:S01]  /*cdb0*/  ISETP.LT.OR P4, PT, R34, 0x1a, !P0 ;  /* 0x0000001a2200780c */ /* 0x000fe20004781670 */
[----:B------:R-:W-:Y:S01]  /*cdc0*/  FMUL R208, R208, UR25 ;  /* 0x00000019d0d07c20 */ /* 0x000fe20008400000 */
[----:B------:R-:W-:Y:S01]  /*cdd0*/  F2FP.SATFINITE.E5M2.F32.PACK_AB_MERGE_C R211, RZ, R211, RZ ;  /* 0x000000d3ffd3723e */ /* 0x000fe200048060ff */
[----:B------:R-:W-:Y:S01]  /*cde0*/  @!P6 STG.E.U8 desc[UR22][R24.64+0x19], R213 ;  /* 0x000019d51800e986 */ /* 0x000fe2000c101116 */
[----:B------:R-:W-:Y:S01]  /*cdf0*/  ISETP.LT.OR P6, PT, R34, 0x22, !P1 ;  /* 0x000000222200780c */ /* 0x000fe20004fc1670 */
[----:B------:R-:W-:Y:S01]  /*ce00*/  FMUL R207, R207, UR25 ;  /* 0x00000019cfcf7c20 */ /* 0x000fe20008400000 */
[----:B-1----:R-:W-:Y:S01]  /*ce10*/  F2FP.SATFINITE.E5M2.F32.PACK_AB_MERGE_C R29, RZ, R214, RZ ;  /* 0x000000d6ff1d723e */ /* 0x002fe200048060ff */
[----:B------:R-:W-:Y:S01]  /*ce20*/  FMUL R205, R205, UR25 ;  /* 0x00000019cdcd7c20 */ /* 0x000fe20008400000 */
[----:B------:R-:W-:Y:S01]  /*ce30*/  F2FP.SATFINITE.E5M2.F32.PACK_AB_MERGE_C R209, RZ, R209, RZ ;  /* 0x000000d1ffd1723e */ /* 0x000fe200048060ff */
[----:B------:R-:W-:Y:S01]  /*ce40*/  FMUL R206, R206, UR25 ;  /* 0x00000019cece7c20 */ /* 0x000fe20008400000 */
[----:B------:R-:W-:Y:S01]  /*ce50*/  F2FP.SATFINITE.E5M2.F32.PACK_AB_MERGE_C R31, RZ, R208, RZ ;  /* 0x000000d0ff1f723e */ /* 0x000fe200048060ff */
[----:B------:R0:W-:Y:S01]  /*ce60*/  @!P5 STG.E.U8 desc[UR22][R24.64+0x18], R29 ;  /* 0x0000181d1800d986 */ /* 0x0001e2000c101116 */
[----:B------:R-:W-:Y:S01]  /*ce70*/  ISETP.LT.OR P5, PT, R34, 0x21, !P1 ;  /* 0x000000212200780c */ /* 0x000fe20004fa1670 */
[----:B------:R-:W-:Y:S01]  /*ce80*/  FMUL R204, R204, UR25 ;  /* 0x00000019cccc7c20 */ /* 0x000fe20008400000 */
[----:B------:R-:W-:Y:S01]  /*ce90*/  F2FP.SATFINITE.E5M2.F32.PACK_AB_MERGE_C R207, RZ, R207, RZ ;  /* 0x000000cfffcf723e */ /* 0x000fe200048060ff */
[----:B------:R1:W-:Y:S01]  /*cea0*/  @!P3 STG.E.U8 desc[UR22][R26.64+0x18], R33 ;  /* 0x000018211a00b986 */ /* 0x0003e2000c101116 */
[C---:B------:R-:W-:Y:S01]  /*ceb0*/  ISETP.LT.OR P3, PT, R34.reuse, 0x21, !P0 ;  /* 0x000000212200780c */ /* 0x040fe20004761670 */
[----:B------:R-:W-:Y:S01]  /*cec0*/  FMUL R203, R203, UR25 ;  /* 0x00000019cbcb7c20 */ /* 0x000fe20008400000 */
[----:B------:R-:W-:Y:S01]  /*ced0*/  F2FP.SATFINITE.E5M2.F32.PACK_AB_MERGE_C R205, RZ, R205, RZ ;  /* 0x000000cdffcd723e */ /* 0x000fe200048060ff */
[----:B------:R-:W-:Y:S01]  /*cee0*/  @!P4 STG.E.U8 desc[UR22][R26.64+0x19], R211 ;  /* 0x000019d31a00c986 */ /* 0x000fe2000c101116 */
[C---:B------:R-:W-:Y:S01]  /*cef0*/  ISETP.LT.OR P4, PT, R34.reuse, 0x22, !P0 ;  /* 0x000000222200780c */ /* 0x040fe20004781670 */
[----:B------:R-:W-:Y:S01]  /*cf00*/  FMUL R201, R201, UR25 ;  /* 0x00000019c9c97c20 */ /* 0x000fe20008400000 */
[----:B------:R-:W-:Y:S01]  /*cf10*/  F2FP.SATFINITE.E5M2.F32.PACK_AB_MERGE_C R203, RZ, R203, RZ ;  /* 0x000000cbffcb723e */ /* 0x000fe200048060ff */
[----:B------:R-:W-:Y:S01]  /*cf20*/  @!P6 STG.E.U8 desc[UR22][R24.64+0x21], R209 ;  /* 0x000021d11800e986 */ /* 0x000fe2000c101116 */
[----:B------:R-:W-:Y:S01]  /*cf30*/  ISETP.LT.OR P6, PT, R34, 0x2a, !P1 ;  /* 0x0000002a2200780c */ /* 0x000fe20004fc1670 */
[----:B------:R-:W-:Y:S01]  /*cf40*/  FMUL R202, R202, UR25 ;  /* 0x00000019caca7c20 */ /* 0x000fe20008400000 */
[----:B0-----:R-:W-:Y:S01]  /*cf50*/  F2FP.SATFINITE.E5M2.F32.PACK_AB_MERGE_C R29, RZ, R210, RZ ;  /* 0x000000d2ff1d723e */ /* 0x001fe200048060ff */
[----:B------:R-:W-:Y:S01]  /*cf60*/  FMUL R200, R200, UR25 ;  /* 0x00000019c8c87c20 */ /* 0x000fe20008400000 */
[----:B-1----:R-:W-:Y:S01]  /*cf70*/  F2FP.SATFINITE.E5M2.F32.PACK_AB_MERGE_C R33, RZ, R204, RZ ;  /* 0x000000ccff21723e */ /* 0x002fe200048060ff */
[----:B------:R-:W-:Y:S01]  /*cf80*/  FMUL R199, R199, UR25 ;  /* 0x00000019c7c77c20 */ /* 0x000fe20008400000 */
[----:B------:R-:W-:Y:S01]  /*cf90*/  F2FP.SATFINITE.E5M2.F32.PACK_AB_MERGE_C R201, RZ, R201, RZ ;  /* 0x000000c9ffc9723e */ /* 0x000fe200048060ff */
[----:B------:R0:W-:Y:S01]  /*cfa0*/  @!P5 STG.E.U8 desc[UR22][R24.64+0x20], R29 ;  /* 0x0000201d1800d986 */ /* 0x0001e2000c101116 */
[C---:B------:R-:W-:Y:S01]  /*cfb0*/  ISETP.LT.OR P5, PT, R34.reuse, 0x29, !P1 ;  /* 0x000000292200780c */ /* 0x040fe20004fa1670 */
[----:B------:R-:W-:Y:S01]  /*cfc0*/  FMUL R197, R197, UR25 ;  /* 0x00000019c5c57c20 */ /* 0x000fe20008400000 */
[----:B------:R-:W-:Y:S01]  /*cfd0*/  F2FP.SATFINITE.E5M2.F32.PACK_AB_MERGE_C R199, RZ, R199, RZ ;  /* 0x000000c7ffc7723e */ /* 0x000fe200048060ff */
[----:B------:R1:W-:Y:S01]  /*cfe0*/  @!P3 STG.E.U8 desc[UR22][R26.64+0x20], R31 ;  /* 0x0000201f1a00b986 */ /* 0x0003e2000c101116 */
[----:B------:R-:W-:Y:S01]  /*cff0*/  ISETP.LT.OR P3, PT, R34, 0x29, !P0 ;  /* 0x000000292200780c */ /* 0x000fe20004761670 */
[----:B------:R-:W-:Y:S01]  /*d000*/  FMUL R198, R198, UR25 ;  /* 0x00000019c6c67c20 */ /* 0x000fe20008400000 */
[----:B------:R-:W-:Y:S01]  /*d010*/  F2FP.SATFINITE.E5M2.F32.PACK_AB_MERGE_C R197, RZ, R197, RZ ;  /* 0x000000c5ffc5723e */ /* 0x000fe200048060ff */
[----:B------:R-:W-:Y:S01]  /*d020*/  @!P4 STG.E.U8 desc[UR22][R26.64+0x21], R207 ;  /* 0x000021cf1a00c986 */ /* 0x000fe2000c101116 */
[----:B------:R-:W-:Y:S01]  /*d030*/  ISETP.LT.OR P4, PT, R34, 0x2a, !P0 ;  /* 0x0000002a2200780c */ /* 0x000fe20004781670 */
[----:B------:R-:W-:Y:S01]  /*d040*/  FMUL R196, R196, UR25 ;  /* 0x00000019c4c47c20 */ /* 0x000fe20008400000 */
[----:B------:R-:W-:Y:S01]  /*d050*/  FMUL R195, R195, UR25 ;  /* 0x00000019c3c37c20 */ /* 0x000fe20008400000 */
        /* <DEDUP_REMOVED lines=27> */
[----:B------:R-:W-:Y:S01]  /*d210*/  FMUL R186, R186, UR25 ;  /* 0x00000019baba7c20 */ /* 0x000fe20008400000 */
        /* <DEDUP_REMOVED lines=154> */
[----:B-----5:R-:W-:Y:S01]  /*dbc0*/  FMUL R5, R5, UR25 ;  /* 0x0000001905057c20 */ /* 0x020fe20008400000 */
[----:B0-----:R-:W-:Y:S01]  /*dbd0*/  F2FP.SATFINITE.E5M2.F32.PACK_AB_MERGE_C R29, RZ, R170, RZ ;  /* 0x000000aaff1d723e */ /* 0x001fe200048060ff */
[----:B------:R-:W-:Y:S01]  /*dbe0*/  FMUL R0, R0, UR25 ;  /* 0x0000001900007c20 */ /* 0x000fe20008400000 */
[----:B-1----:R-:W-:Y:S01]  /*dbf0*/  F2FP.SATFINITE.E5M2.F32.PACK_AB_MERGE_C R33, RZ, R164, RZ ;  /* 0x000000a4ff21723e */ /* 0x002fe200048060ff */
[----:B------:R-:W-:Y:S01]  /*dc00*/  FMUL R6, R6, UR25 ;  /* 0x0000001906067c20 */ /* 0x000fe20008400000 */
[----:B------:R-:W-:Y:S01]  /*dc10*/  F2FP.SATFINITE.E5M2.F32.PACK_AB_MERGE_C R7, RZ, R7, RZ ;  /* 0x00000007ff07723e */ /* 0x000fe200048060ff */
[----:B------:R0:W-:Y:S01]  /*dc20*/  @!P5 STG.E.U8 desc[UR22][R24.64+0x70], R29 ;  /* 0x0000701d1800d986 */ /* 0x0001e2000c101116 */
[----:B------:R-:W-:Y:S01]  /*dc30*/  ISETP.LT.OR P5, PT, R34, 0x79, !P1 ;  /* 0x000000792200780c */ /* 0x000fe20004fa1670 */
[----:B------:R-:W-:Y:S01]  /*dc40*/  FMUL R2, R2, UR25 ;  /* 0x0000001902027c20 */ /* 0x000fe20008400000 */
[----:B------:R-:W-:Y:S01]  /*dc50*/  F2FP.SATFINITE.E5M2.F32.PACK_AB_MERGE_C R5, RZ, R5, RZ ;  /* 0x00000005ff05723e */ /* 0x000fe200048060ff */
[----:B------:R1:W-:Y:S01]  /*dc60*/  @!P3 STG.E.U8 desc[UR22][R26.64+0x70], R31 ;  /* 0x0000701f1a00b986 */ /* 0x0003e2000c101116 */
[----:B------:R-:W-:Y:S01]  /*dc70*/  ISETP.LT.OR P3, PT, R34, 0x79, !P0 ;  /* 0x000000792200780c */ /* 0x000fe20004761670 */
[----:B------:R-:W-:Y:S01]  /*dc80*/  FMUL R3, R3, UR25 ;  /* 0x0000001903037c20 */ /* 0x000fe20008400000 */
[----:B------:R-:W-:Y:S01]  /*dc90*/  FMUL R4, R4, UR25 ;  /* 0x0000001904047c20 */ /* 0x000fe20008400000 */
[----:B------:R-:W-:Y:S01]  /*dca0*/  @!P4 STG.E.U8 desc[UR22][R26.64+0x71], R167 ;  /* 0x000071a71a00c986 */ /* 0x000fe2000c101116 */
[----:B------:R-:W-:-:S03]  /*dcb0*/  ISETP.LT.OR P4, PT, R34, 0x7a, !P0 ;  /* 0x0000007a2200780c */ /* 0x000fc60004781670 */
[----:B------:R-:W-:Y:S01]  /*dcc0*/  @!P6 STG.E.U8 desc[UR22][R24.64+0x79], R165 ;  /* 0x000079a51800e986 */ /* 0x000fe2000c101116 */
[----:B------:R-:W-:Y:S02]  /*dcd0*/  ISETP.LT.OR P6, PT, R34, 0x82, !P1 ;  /* 0x000000822200780c */ /* 0x000fe40004fc1670 */
[----:B0-----:R-:W-:Y:S01]  /*dce0*/  F2FP.SATFINITE.E5M2.F32.PACK_AB_MERGE_C R29, RZ, R166, RZ ;  /* 0x000000a6ff1d723e */ /* 0x001fe200048060ff */
[----:B------:R-:W4:Y:S01]  /*dcf0*/  LDL.LU R220, [R1+0x14] ;  /* 0x0000140001dc7983 */ /* 0x000f220000300800 */
[----:B-1----:R-:W-:-:S03]  /*dd00*/  F2FP.SATFINITE.E5M2.F32.PACK_AB_MERGE_C R31, RZ, R160, RZ ;  /* 0x000000a0ff1f723e */ /* 0x002fc600048060ff */
[----:B------:R0:W-:Y:S01]  /*dd10*/  @!P5 STG.E.U8 desc[UR22][R24.64+0x78], R29 ;  /* 0x0000781d1800d986 */ /* 0x0001e2000c101116 */
[----:B------:R-:W-:-:S03]  /*dd20*/  ISETP.LT.OR P5, PT, R34, 0x81, !P1 ;  /* 0x000000812200780c */ /* 0x000fc60004fa1670 */
[----:B------:R1:W-:Y:S01]  /*dd30*/  @!P3 STG.E.U8 desc[UR22][R26.64+0x78], R33 ;  /* 0x000078211a00b986 */ /* 0x0003e2000c101116 */
[----:B------:R-:W-:-:S03]  /*dd40*/  ISETP.LT.OR P3, PT, R34, 0x81, !P0 ;  /* 0x000000812200780c */ /* 0x000fc60004761670 */
        /* <DEDUP_REMOVED lines=26> */
[----:B0-----:R-:W-:Y:S02]  /*def0*/  F2FP.SATFINITE.E5M2.F32.PACK_AB_MERGE_C R29, RZ, R154, RZ ;  /* 0x0000009aff1d723e */ /* 0x001fe400048060ff */
[----:B-1----:R-:W-:-:S03]  /*df00*/  F2FP.SATFINITE.E5M2.F32.PACK_AB_MERGE_C R33, RZ, R20, RZ ;  /* 0x00000014ff21723e */ /* 0x002fc600048060ff */
[----:B------:R0:W-:Y:S01]  /*df10*/  @!P5 STG.E.U8 desc[UR22][R24.64+0x90], R29 ;  /* 0x0000901d1800d986 */ /* 0x0001e2000c101116 */
[----:B------:R-:W-:-:S03]  /*df20*/  ISETP.LT.OR P5, PT, R34, 0x99, !P1 ;  /* 0x000000992200780c */ /* 0x000fc60004fa1670 */
[----:B------:R-:W-:Y:S01]  /*df30*/  @!P3 STG.E.U8 desc[UR22][R26.64+0x90], R31 ;  /* 0x0000901f1a00b986 */ /* 0x000fe2000c101116 */
[----:B------:R-:W-:-:S03]  /*df40*/  ISETP.LT.OR P3, PT, R34, 0x99, !P0 ;  /* 0x000000992200780c */ /* 0x000fc60004761670 */
[----:B------:R1:W-:Y:S01]  /*df50*/  @!P4 STG.E.U8 desc[UR22][R26.64+0x91], R23 ;  /* 0x000091171a00c986 */ /* 0x0003e2000c101116 */
[----:B------:R-:W-:-:S03]  /*df60*/  ISETP.LT.OR P4, PT, R34, 0x9a, !P0 ;  /* 0x0000009a2200780c */ /* 0x000fc60004781670 */
[----:B------:R2:W-:Y:S01]  /*df70*/  @!P6 STG.E.U8 desc[UR22][R24.64+0x99], R21 ;  /* 0x000099151800e986 */ /* 0x0005e2000c101116 */
[----:B------:R-:W-:Y:S02]  /*df80*/  ISETP.LT.OR P6, PT, R34, 0xa2, !P1 ;  /* 0x000000a22200780c */ /* 0x000fe40004fc1670 */
[----:B0-----:R-:W-:-:S05]  /*df90*/  F2FP.SATFINITE.E5M2.F32.PACK_AB_MERGE_C R29, RZ, R22, RZ ;  /* 0x00000016ff1d723e */ /* 0x001fca00048060ff */
[----:B------:R-:W-:Y:S01]  /*dfa0*/  @!P5 STG.E.U8 desc[UR22][R24.64+0x98], R29 ;  /* 0x0000981d1800d986 */ /* 0x000fe2000c101116 */
[C---:B------:R-:W-:Y:S02]  /*dfb0*/  ISETP.LT.OR P5, PT, R34.reuse, 0xa1, !P1 ;  /* 0x000000a12200780c */ /* 0x040fe40004fa1670 */
[----:B-1----:R-:W-:Y:S01]  /*dfc0*/  F2FP.SATFINITE.E5M2.F32.PACK_AB_MERGE_C R23, RZ, R18, RZ ;  /* 0x00000012ff17723e */ /* 0x002fe200048060ff */
[----:B------:R-:W-:Y:S01]  /*dfd0*/  @!P3 STG.E.U8 desc[UR22][R26.64+0x98], R33 ;  /* 0x000098211a00b986 */ /* 0x000fe2000c101116 */
[C---:B------:R-:W-:Y:S02]  /*dfe0*/  ISETP.LT.OR P3, PT, R34.reuse, 0xa1, !P0 ;  /* 0x000000a12200780c */ /* 0x040fe40004761670 */
[----:B--2---:R-:W-:Y:S01]  /*dff0*/  F2FP.SATFINITE.E5M2.F32.PACK_AB_MERGE_C R21, RZ, R16, RZ ;  /* 0x00000010ff15723e */ /* 0x004fe200048060ff */
[----:B------:R0:W-:Y:S01]  /*e000*/  @!P4 STG.E.U8 desc[UR22][R26.64+0x99], R19 ;  /* 0x000099131a00c986 */ /* 0x0001e2000c101116 */
[----:B------:R-:W-:-:S03]  /*e010*/  ISETP.LT.OR P4, PT, R34, 0xa2, !P0 ;  /* 0x000000a22200780c */ /* 0x000fc60004781670 */
[----:B------:R1:W-:Y:S01]  /*e020*/  @!P6 STG.E.U8 desc[UR22][R24.64+0xa1], R17 ;  /* 0x0000a1111800e986 */ /* 0x0003e2000c101116 */
[----:B------:R-:W-:-:S03]  /*e030*/  ISETP.LT.OR P6, PT, R34, 0xaa, !P1 ;  /* 0x000000aa2200780c */ /* 0x000fc60004fc1670 */
[----:B------:R-:W-:Y:S01]  /*e040*/  @!P5 STG.E.U8 desc[UR22][R24.64+0xa0], R23 ;  /* 0x0000a0171800d986 */ /* 0x000fe2000c101116 */
[----:B------:R-:W-:-:S03]  /*e050*/  ISETP.LT.OR P5, PT, R34, 0xa9, !P1 ;  /* 0x000000a92200780c */ /* 0x000fc60004fa1670 */
[----:B------:R-:W-:Y:S01]  /*e060*/  @!P3 STG.E.U8 desc[UR22][R26.64+0xa0], R21 ;  /* 0x0000a0151a00b986 */ /* 0x000fe2000c101116 */
[C---:B------:R-:W-:Y:S02]  /*e070*/  ISETP.LT.OR P3, PT, R34.reuse, 0xa9, !P0 ;  /* 0x000000a92200780c */ /* 0x040fe40004761670 */
[----:B0-----:R-:W-:Y:S01]  /*e080*/  F2FP.SATFINITE.E5M2.F32.PACK_AB_MERGE_C R19, RZ, R14, RZ ;  /* 0x0000000eff13723e */ /* 0x001fe200048060ff */
[----:B------:R0:W-:Y:S01]  /*e090*/  @!P4 STG.E.U8 desc[UR22][R26.64+0xa1], R15 ;  /* 0x0000a10f1a00c986 */ /* 0x0001e2000c101116 */
[C---:B------:R-:W-:Y:S02]  /*e0a0*/  ISETP.LT.OR P4, PT, R34.reuse, 0xaa, !P0 ;  /* 0x000000aa2200780c */ /* 0x040fe40004781670 */
[----:B-1----:R-:W-:Y:S01]  /*e0b0*/  F2FP.SATFINITE.E5M2.F32.PACK_AB_MERGE_C R17, RZ, R12, RZ ;  /* 0x0000000cff11723e */ /* 0x002fe200048060ff */
        /* <DEDUP_REMOVED lines=15> */
[----:B0-----:R-:W-:Y:S02]  /*e1b0*/  F2FP.SATFINITE.E5M2.F32.PACK_AB_MERGE_C R11, RZ, R6, RZ ;  /* 0x00000006ff0b723e */ /* 0x001fe400048060ff */
[C---:B------:R-:W-:Y:S01]  /*e1c0*/  ISETP.LT.OR P3, PT, R34.reuse, 0xb9, !P0 ;  /* 0x000000b92200780c */ /* 0x040fe20004761670 */
[----:B------:R0:W-:Y:S01]  /*e1d0*/  @!P4 STG.E.U8 desc[UR22][R26.64+0xb1], R7 ;  /* 0x0000b1071a00c986 */ /* 0x0001e2000c101116 */
[----:B-1----:R-:W-:Y:S02]  /*e1e0*/  F2FP.SATFINITE.E5M2.F32.PACK_AB_MERGE_C R9, RZ, R4, RZ ;  /* 0x00000004ff09723e */ /* 0x002fe400048060ff */
[C---:B------:R-:W-:Y:S01]  /*e1f0*/  ISETP.LT.OR P4, PT, R34.reuse, 0xba, !P0 ;  /* 0x000000ba2200780c */ /* 0x040fe20004781670 */
[----:B------:R1:W-:Y:S04]  /*e200*/  @!P6 STG.E.U8 desc[UR22][R24.64+0xb9], R5 ;  /* 0x0000b9051800e986 */ /* 0x0003e8000c101116 */
[----:B------:R2:W-:Y:S01]  /*e210*/  @!P5 STG.E.U8 desc[UR22][R24.64+0xb8], R11 ;  /* 0x0000b80b1800d986 */ /* 0x0005e2000c101116 */
[----:B------:R-:W-:Y:S01]  /*e220*/  FMUL R4, R227, UR25 ;  /* 0x00000019e3047c20 */ /* 0x000fe20008400000 */
[----:B------:R-:W-:-:S02]  /*e230*/  ISETP.LT.OR P5, PT, R34, 0xc1, !P1 ;  /* 0x000000c12200780c */ /* 0x000fc40004fa1670 */
[----:B0-----:R-:W-:Y:S02]  /*e240*/  F2FP.SATFINITE.E5M2.F32.PACK_AB_MERGE_C R7, RZ, R3, RZ ;  /* 0x00000003ff07723e */ /* 0x001fe400048060ff */
[----:B-1----:R-:W-:Y:S01]  /*e250*/  F2FP.SATFINITE.E5M2.F32.PACK_AB_MERGE_C R5, RZ, R0, RZ ;  /* 0x00000000ff05723e */ /* 0x002fe200048060ff */
[----:B---3--:R-:W-:Y:S01]  /*e260*/  FMUL R0, R222, UR25 ;  /* 0x00000019de007c20 */ /* 0x008fe20008400000 */
[----:B------:R-:W-:Y:S01]  /*e270*/  ISETP.LT.OR P6, PT, R34, 0xc2, !P1 ;  /* 0x000000c22200780c */ /* 0x000fe20004fc1670 */
[----:B------:R-:W3:Y:S01]  /*e280*/  LDL.LU R222, [R1+0x20] ;  /* 0x0000200001de7983 */ /* 0x000ee20000300800 */
[----:B--2---:R-:W-:Y:S02]  /*e290*/  F2FP.SATFINITE.E5M2.F32.PACK_AB_MERGE_C R11, RZ, R2, RZ ;  /* 0x00000002ff0b723e */ /* 0x004fe400048060ff */
[----:B------:R-:W-:Y:S01]  /*e2a0*/  F2FP.SATFINITE.E5M2.F32.PACK_AB_MERGE_C R13, RZ, R0, RZ ;  /* 0x00000000ff0d723e */ /* 0x000fe200048060ff */
[----:B----4-:R-:W-:Y:S01]  /*e2b0*/  FMUL R0, R224, UR25 ;  /* 0x00000019e0007c20 */ /* 0x010fe20008400000 */
[----:B------:R-:W-:Y:S01]  /*e2c0*/  FMUL R2, R225, UR25 ;  /* 0x00000019e1027c20 */ /* 0x000fe20008400000 */
[----:B------:R-:W2:Y:S04]  /*e2d0*/  LDL.LU R224, [R1+0x24] ;  /* 0x0000240001e07983 */ /* 0x000ea80000300800 */
[----:B------:R-:W4:Y:S01]  /*e2e0*/  LDL.LU R225, [R1+0x28] ;  /* 0x0000280001e17983 */ /* 0x000f220000300800 */
[----:B------:R-:W-:-:S03]  /*e2f0*/  FMUL R3, R226, UR25 ;  /* 0x00000019e2037c20 */ /* 0x000fc60008400000 */
[----:B------:R-:W4:Y:S04]  /*e300*/  LDL.LU R226, [R1+0x2c] ;  /* 0x00002c0001e27983 */ /* 0x000f280000300800 */
[----:B------:R-:W4:Y:S04]  /*e310*/  LDL.LU R227, [R1+0x30] ;  /* 0x0000300001e37983 */ /* 0x000f280000300800 */
[----:B------:R-:W-:Y:S01]  /*e320*/  @!P3 STG.E.U8 desc[UR22][R26.64+0xb8], R9 ;  /* 0x0000b8091a00b986 */ /* 0x000fe2000c101116 */
[----:B------:R-:W-:-:S03]  /*e330*/  ISETP.LT.OR P3, PT, R34, 0xc1, !P0 ;  /* 0x000000c12200780c */ /* 0x000fc60004761670 */
[----:B------:R0:W-:Y:S01]  /*e340*/  @!P4 STG.E.U8 desc[UR22][R26.64+0xb9], R7 ;  /* 0x0000b9071a00c986 */ /* 0x0001e2000c101116 */
[----:B------:R-:W-:-:S03]  /*e350*/  ISETP.LT.OR P4, PT, R34, 0xc2, !P0 ;  /* 0x000000c22200780c */ /* 0x000fc60004781670 */
[----:B------:R-:W-:Y:S01]  /*e360*/  @!P5 STG.E.U8 desc[UR22][R24.64+0xc0], R11 ;  /* 0x0000c00b1800d986 */ /* 0x000fe2000c101116 */
[----:B------:R-:W-:-:S03]  /*e370*/  ISETP.LT.OR P5, PT, R34, 0xc9, !P1 ;  /* 0x000000c92200780c */ /* 0x000fc60004fa1670 */
[----:B------:R1:W-:Y:S01]  /*e380*/  @!P6 STG.E.U8 desc[UR22][R24.64+0xc1], R5 ;  /* 0x0000c1051800e986 */ /* 0x0003e2000c101116 */
[----:B0-----:R-:W-:-:S03]  /*e390*/  F2FP.SATFINITE.E5M2.F32.PACK_AB_MERGE_C R7, RZ, R0, RZ ;  /* 0x00000000ff07723e */ /* 0x001fc600048060ff */
[----:B------:R-:W-:Y:S01]  /*e3a0*/  @!P3 STG.E.U8 desc[UR22][R26.64+0xc0], R13 ;  /* 0x0000c00d1a00b986 */ /* 0x000fe2000c101116 */
[C---:B------:R-:W-:Y:S02]  /*e3b0*/  ISETP.LT.OR P6, PT, R34.reuse, 0xca, !P1 ;  /* 0x000000ca2200780c */ /* 0x040fe40004fc1670 */
[----:B-1----:R-:W-:Y:S01]  /*e3c0*/  F2FP.SATFINITE.E5M2.F32.PACK_AB_MERGE_C R5, RZ, R2, RZ ;  /* 0x00000002ff05723e */ /* 0x002fe200048060ff */
[----:B------:R0:W-:Y:S01]  /*e3d0*/  @!P4 STG.E.U8 desc[UR22][R26.64+0xc1], R7 ;  /* 0x0000c1071a00c986 */ /* 0x0001e2000c101116 */
[C---:B------:R-:W-:Y:S02]  /*e3e0*/  ISETP.LT.OR P3, PT, R34.reuse, 0xc9, !P0 ;  /* 0x000000c92200780c */ /* 0x040fe40004761670 */
[C---:B------:R-:W-:Y:S01]  /*e3f0*/  ISETP.LT.OR P4, PT, R34.reuse, 0xca, !P0 ;  /* 0x000000ca2200780c */ /* 0x040fe20004781670 */
[----:B------:R1:W-:Y:S01]  /*e400*/  @!P5 STG.E.U8 desc[UR22][R24.64+0xc8], R5 ;  /* 0x0000c8051800d986 */ /* 0x0003e2000c101116 */
[----:B------:R-:W-:Y:S02]  /*e410*/  ISETP.LT.OR P5, PT, R34, 0xd1, !P1 ;  /* 0x000000d12200780c */ /* 0x000fe40004fa1670 */
[----:B------:R-:W-:-:S02]  /*e420*/  F2FP.SATFINITE.E5M2.F32.PACK_AB_MERGE_C R9, RZ, R3, RZ ;  /* 0x00000003ff09723e */ /* 0x000fc400048060ff */
[----:B------:R-:W-:-:S03]  /*e430*/  F2FP.SATFINITE.E5M2.F32.PACK_AB_MERGE_C R11, RZ, R4, RZ ;  /* 0x00000004ff0b723e */ /* 0x000fc600048060ff */
[----:B------:R1:W-:Y:S04]  /*e440*/  @!P6 STG.E.U8 desc[UR22][R24.64+0xc9], R9 ;  /* 0x0000c9091800e986 */ /* 0x0003e8000c101116 */
[----:B------:R-:W-:Y:S01]  /*e450*/  @!P3 STG.E.U8 desc[UR22][R26.64+0xc8], R11 ;  /* 0x0000c80b1a00b986 */ /* 0x000fe2000c101116 */
[----:B------:R-:W-:-:S03]  /*e460*/  FMUL R0, R220, UR25 ;  /* 0x00000019dc007c20 */ /* 0x000fc60008400000 */
[----:B------:R-:W4:Y:S02]  /*e470*/  LDL.LU R220, [R1+0x34] ;  /* 0x0000340001dc7983 */ /* 0x000f240000300800 */
[----:B0-----:R-:W-:Y:S01]  /*e480*/  F2FP.SATFINITE.E5M2.F32.PACK_AB_MERGE_C R7, RZ, R0, RZ ;  /* 0x00000000ff07723e */ /* 0x001fe200048060ff */
[----:B------:R-:W-:Y:S02]  /*e490*/  FMUL R2, R221, UR25 ;  /* 0x00000019dd027c20 */ /* 0x000fe40008400000 */
[----:B------:R-:W4:Y:S03]  /*e4a0*/  LDL.LU R221, [R1+0x38] ;  /* 0x0000380001dd7983 */ /* 0x000f260000300800 */
[----:B-1----:R-:W-:Y:S01]  /*e4b0*/  F2FP.SATFINITE.E5M2.F32.PACK_AB_MERGE_C R5, RZ, R2, RZ ;  /* 0x00000002ff05723e */ /* 0x002fe200048060ff */
[----:B------:R-:W-:Y:S04]  /*e4c0*/  @!P4 STG.E.U8 desc[UR22][R26.64+0xc9], R7 ;  /* 0x0000c9071a00c986 */ /* 0x000fe8000c101116 */
[----:B------:R0:W-:Y:S01]  /*e4d0*/  @!P5 STG.E.U8 desc[UR22][R24.64+0xd0], R5 ;  /* 0x0000d0051800d986 */ /* 0x0001e2000c101116 */
[----:B------:R-:W-:-:S03]  /*e4e0*/  FMUL R3, R223, UR25 ;  /* 0x00000019df037c20 */ /* 0x000fc60008400000 */
[----:B------:R-:W4:Y:S02]  /*e4f0*/  LDL.LU R223, [R1+0x3c] ;  /* 0x00003c0001df7983 */ /* 0x000f240000300800 */
[----:B------:R-:W-:Y:S01]  /*e500*/  F2FP.SATFINITE.E5M2.F32.PACK_AB_MERGE_C R9, RZ, R3, RZ ;  /* 0x00000003ff09723e */ /* 0x000fe200048060ff */
[----:B---3--:R-:W-:Y:S02]  /*e510*/  FMUL R0, R222, UR25 ;  /* 0x00000019de007c20 */ /* 0x008fe40008400000 */
[----:B------:R-:W3:Y:S03]  /*e520*/  LDL.LU R222, [R1+0x40] ;  /* 0x0000400001de7983 */ /* 0x000ee60000300800 */
[----:B------:R-:W-:Y:S01]  /*e530*/  F2FP.SATFINITE.E5M2.F32.PACK_AB_MERGE_C R13, RZ, R0, RZ ;  /* 0x00000000ff0d723e */ /* 0x000fe200048060ff */
[----:B--2---:R-:W-:Y:S02]  /*e540*/  FMUL R2, R224, UR25 ;  /* 0x00000019e0027c20 */ /* 0x004fe40008400000 */
[----:B------:R-:W2:Y:S01]  /*e550*/  LDL.LU R224, [R1+0x44] ;  /* 0x0000440001e07983 */ /* 0x000ea20000300800 */
[----:B----4-:R-:W-:-:S03]  /*e560*/  FMUL R0, R225, UR25 ;  /* 0x00000019e1007c20 */ /* 0x010fc60008400000 */
[----:B------:R-:W4:Y:S01]  /*e570*/  LDL.LU R225, [R1+0x48] ;  /* 0x0000480001e17983 */ /* 0x000f220000300800 */
[----:B------:R-:W-:Y:S01]  /*e580*/  FMUL R3, R226, UR25 ;  /* 0x00000019e2037c20 */ /* 0x000fe20008400000 */
[----:B0-----:R-:W-:Y:S02]  /*e590*/  F2FP.SATFINITE.E5M2.F32.PACK_AB_MERGE_C R5, RZ, R0, RZ ;  /* 0x00000000ff05723e */ /* 0x001fe400048060ff */
[----:B------:R-:W4:Y:S01]  /*e5a0*/  LDL.LU R226, [R1+0x4c] ;  /* 0x00004c0001e27983 */ /* 0x000f220000300800 */
[----:B------:R-:W-:-:S03]  /*e5b0*/  FMUL R0, R227, UR25 ;  /* 0x00000019e3007c20 */ /* 0x000fc60008400000 */
[----:B------:R-:W4:Y:S01]  /*e5c0*/  LDL.LU R227, [R1+0x50] ;  /* 0x0000500001e37983 */ /* 0x000f220000300800 */
[C---:B------:R-:W-:Y:S02]  /*e5d0*/  ISETP.LT.OR P6, PT, R34.reuse, 0xd2, !P1 ;  /* 0x000000d22200780c */ /* 0x040fe40004fc1670 */
[C---:B------:R-:W-:Y:S01]  /*e5e0*/  ISETP.LT.OR P4, PT, R34.reuse, 0xd2, !P0 ;  /* 0x000000d22200780c */ /* 0x040fe20004781670 */
[----:B------:R-:W4:Y:S01]  /*e5f0*/  LDL.LU R218, [R1+0x54] ;  /* 0x0000540001da7983 */ /* 0x000f220000300800 */
[C---:B------:R-:W-:Y:S02]  /*e600*/  ISETP.LT.OR P3, PT, R34.reuse, 0xd1, !P0 ;  /* 0x000000d12200780c */ /* 0x040fe40004761670 */
[----:B------:R-:W-:Y:S02]  /*e610*/  ISETP.LT.OR P5, PT, R34, 0xd9, !P1 ;  /* 0x000000d92200780c */ /* 0x000fe40004fa1670 */
[----:B------:R-:W-:Y:S02]  /*e620*/  F2FP.SATFINITE.E5M2.F32.PACK_AB_MERGE_C R7, RZ, R2, RZ ;  /* 0x00000002ff07723e */ /* 0x000fe400048060ff */
[----:B------:R-:W-:-:S03]  /*e630*/  F2FP.SATFINITE.E5M2.F32.PACK_AB_MERGE_C R11, RZ, R0, RZ ;  /* 0x00000000ff0b723e */ /* 0x000fc600048060ff */
[----:B------:R0:W-:Y:S01]  /*e640*/  @!P6 STG.E.U8 desc[UR22][R24.64+0xd1], R9 ;  /* 0x0000d1091800e986 */ /* 0x0001e2000c101116 */
[----:B------:R-:W-:-:S03]  /*e650*/  ISETP.LT.OR P6, PT, R34, 0xda, !P1 ;  /* 0x000000da2200780c */ /* 0x000fc60004fc1670 */
[----:B------:R-:W-:Y:S01]  /*e660*/  @!P4 STG.E.U8 desc[UR22][R26.64+0xd1], R7 ;  /* 0x0000d1071a00c986 */ /* 0x000fe2000c101116 */
[----:B------:R-:W-:-:S03]  /*e670*/  ISETP.LT.OR P4, PT, R34, 0xda, !P0 ;  /* 0x000000da2200780c */ /* 0x000fc60004781670 */
[----:B------:R-:W-:Y:S01]  /*e680*/  @!P3 STG.E.U8 desc[UR22][R26.64+0xd0], R13 ;  /* 0x0000d00d1a00b986 */ /* 0x000fe2000c101116 */
[----:B0-----:R-:W-:-:S03]  /*e690*/  F2FP.SATFINITE.E5M2.F32.PACK_AB_MERGE_C R9, RZ, R3, RZ ;  /* 0x00000003ff09723e */ /* 0x001fc600048060ff */
[----:B------:R0:W-:Y:S04]  /*e6a0*/  @!P5 STG.E.U8 desc[UR22][R24.64+0xd8], R5 ;  /* 0x0000d8051800d986 */ /* 0x0001e8000c101116 */
[----:B------:R1:W-:Y:S01]  /*e6b0*/  @!P6 STG.E.U8 desc[UR22][R24.64+0xd9], R9 ;  /* 0x0000d9091800e986 */ /* 0x0003e2000c101116 */
[----:B------:R-:W-:-:S03]  /*e6c0*/  FMUL R0, R220, UR25 ;  /* 0x00000019dc007c20 */ /* 0x000fc60008400000 */
[----:B------:R-:W4:Y:S02]  /*e6d0*/  LDL.LU R220, [R1+0x58] ;  /* 0x0000580001dc7983 */ /* 0x000f240000300800 */
[----:B0-----:R-:W-:Y:S01]  /*e6e0*/  F2FP.SATFINITE.E5M2.F32.PACK_AB_MERGE_C R5, RZ, R0, RZ ;  /* 0x00000000ff05723e */ /* 0x001fe200048060ff */
[----:B------:R-:W-:Y:S02]  /*e6f0*/  FMUL R2, R221, UR25 ;  /* 0x00000019dd027c20 */ /* 0x000fe40008400000 */
[----:B------:R-:W4:Y:S03]  /*e700*/  LDL.LU R221, [R1+0x5c] ;  /* 0x00005c0001dd7983 */ /* 0x000f260000300800 */
[----:B------:R-:W-:Y:S01]  /*e710*/  F2FP.SATFINITE.E5M2.F32.PACK_AB_MERGE_C R7, RZ, R2, RZ ;  /* 0x00000002ff07723e */ /* 0x000fe200048060ff */
[----:B------:R0:W-:Y:S01]  /*e720*/  @!P4 STG.E.U8 desc[UR22][R26.64+0xd9], R5 ;  /* 0x0000d9051a00c986 */ /* 0x0001e2000c101116 */
[----:B------:R-:W-:-:S03]  /*e730*/  FMUL R3, R223, UR25 ;  /* 0x00000019df037c20 */ /* 0x000fc60008400000 */
[----:B------:R-:W4:Y:S02]  /*e740*/  LDL.LU R223, [R1+0x60] ;  /* 0x0000600001df7983 */ /* 0x000f240000300800 */
[----:B-1----:R-:W-:Y:S01]  /*e750*/  F2FP.SATFINITE.E5M2.F32.PACK_AB_MERGE_C R9, RZ, R3, RZ ;  /* 0x00000003ff09723e */ /* 0x002fe200048060ff */
[----:B---3--:R-:W-:Y:S02]  /*e760*/  FMUL R4, R222, UR25 ;  /* 0x00000019de047c20 */ /* 0x008fe40008400000 */
[----:B------:R-:W3:Y:S01]  /*e770*/  LDL.LU R222, [R1+0x64] ;  /* 0x0000640001de7983 */ /* 0x000ee20000300800 */
[----:B--2---:R-:W-:-:S03]  /*e780*/  FMUL R0, R224, UR25 ;  /* 0x00000019e0007c20 */ /* 0x004fc60008400000 */
[----:B------:R-:W2:Y:S01]  /*e790*/  LDL.LU R224, [R1+0x68] ;  /* 0x0000680001e07983 */ /* 0x000ea20000300800 */
[----:B----4-:R-:W-:Y:S01]  /*e7a0*/  FMUL R2, R225, UR25 ;  /* 0x00000019e1027c20 */ /* 0x010fe20008400000 */
[----:B0-----:R-:W-:Y:S02]  /*e7b0*/  F2FP.SATFINITE.E5M2.F32.PACK_AB_MERGE_C R5, RZ, R0, RZ ;  /* 0x00000000ff05723e */ /* 0x001fe400048060ff */
[----:B------:R-:W4:Y:S01]  /*e7c0*/  LDL.LU R225, [R1+0x6c] ;  /* 0x00006c0001e17983 */ /* 0x000f220000300800 */
[----:B------:R-:W-:-:S03]  /*e7d0*/  FMUL R3, R226, UR25 ;  /* 0x00000019e2037c20 */ /* 0x000fc60008400000 */
[----:B------:R-:W4:Y:S01]  /*e7e0*/  LDL.LU R226, [R1+0x70] ;  /* 0x0000700001e27983 */ /* 0x000f220000300800 */
[----:B------:R-:W-:-:S03]  /*e7f0*/  FMUL R0, R227, UR25 ;  /* 0x00000019e3007c20 */ /* 0x000fc60008400000 */
[----:B------:R-:W4:Y:S01]  /*e800*/  LDL.LU R227, [R1+0x74] ;  /* 0x0000740001e37983 */ /* 0x000f220000300800 */
[C---:B------:R-:W-:Y:S02]  /*e810*/  ISETP.LT.OR P3, PT, R34.reuse, 0xd9, !P0 ;  /* 0x000000d92200780c */ /* 0x040fe40004761670 */
[C---:B------:R-:W-:Y:S02]  /*e820*/  ISETP.LT.OR P5, PT, R34.reuse, 0xe1, !P1 ;  /* 0x000000e12200780c */ /* 0x040fe40004fa1670 */
[C---:B------:R-:W-:Y:S02]  /*e830*/  ISETP.LT.OR P6, PT, R34.reuse, 0xe2, !P1 ;  /* 0x000000e22200780c */ /* 0x040fe40004fc1670 */
[----:B------:R-:W-:-:S07]  /*e840*/  ISETP.LT.OR P4, PT, R34, 0xe2, !P0 ;  /* 0x000000e22200780c */ /* 0x000fce0004781670 */
[----:B------:R-:W-:Y:S01]  /*e850*/  @!P3 STG.E.U8 desc[UR22][R26.64+0xd8], R11 ;  /* 0x0000d80b1a00b986 */ /* 0x000fe2000c101116 */
[----:B------:R-:W-:-:S03]  /*e860*/  ISETP.LT.OR P3, PT, R34, 0xe1, !P0 ;  /* 0x000000e12200780c */ /* 0x000fc60004761670 */
[----:B------:R0:W-:Y:S01]  /*e870*/  @!P5 STG.E.U8 desc[UR22][R24.64+0xe0], R7 ;  /* 0x0000e0071800d986 */ /* 0x0001e2000c101116 */
[----:B------:R-:W-:-:S03]  /*e880*/  ISETP.LT.OR P5, PT, R34, 0xe9, !P1 ;  /* 0x000000e92200780c */ /* 0x000fc60004fa1670 */
[----:B------:R1:W-:Y:S01]  /*e890*/  @!P6 STG.E.U8 desc[UR22][R24.64+0xe1], R9 ;  /* 0x0000e1091800e986 */ /* 0x0003e2000c101116 */
[----:B------:R-:W-:Y:S02]  /*e8a0*/  ISETP.LT.OR P6, PT, R34, 0xea, !P1 ;  /* 0x000000ea2200780c */ /* 0x000fe40004fc1670 */
[----:B------:R-:W-:Y:S01]  /*e8b0*/  F2FP.SATFINITE.E5M2.F32.PACK_AB_MERGE_C R13, RZ, R4, RZ ;  /* 0x00000004ff0d723e */ /* 0x000fe200048060ff */
[----:B------:R1:W-:Y:S01]  /*e8c0*/  @!P4 STG.E.U8 desc[UR22][R26.64+0xe1], R5 ;  /* 0x0000e1051a00c986 */ /* 0x0003e2000c101116 */
[----:B0-----:R-:W-:-:S03]  /*e8d0*/  F2FP.SATFINITE.E5M2.F32.PACK_AB_MERGE_C R7, RZ, R2, RZ ;  /* 0x00000002ff07723e */ /* 0x001fc600048060ff */
[----:B------:R-:W-:Y:S01]  /*e8e0*/  @!P3 STG.E.U8 desc[UR22][R26.64+0xe0], R13 ;  /* 0x0000e00d1a00b986 */ /* 0x000fe2000c101116 */
[----:B-1----:R-:W-:-:S03]  /*e8f0*/  F2FP.SATFINITE.E5M2.F32.PACK_AB_MERGE_C R9, RZ, R3, RZ ;  /* 0x00000003ff09723e */ /* 0x002fc600048060ff */
[----:B------:R0:W-:Y:S01]  /*e900*/  @!P5 STG.E.U8 desc[UR22][R24.64+0xe8], R7 ;  /* 0x0000e8071800d986 */ /* 0x0001e2000c101116 */
[C---:B------:R-:W-:Y:S02]  /*e910*/  ISETP.LT.OR P3, PT, R34.reuse, 0xe9, !P0 ;  /* 0x000000e92200780c */ /* 0x040fe40004761670 */
[C---:B------:R-:W-:Y:S01]  /*e920*/  ISETP.LT.OR P4, PT, R34.reuse, 0xea, !P0 ;  /* 0x000000ea2200780c */ /* 0x040fe20004781670 */
[----:B------:R1:W-:Y:S01]  /*e930*/  @!P6 STG.E.U8 desc[UR22][R24.64+0xe9], R9 ;  /* 0x0000e9091800e986 */ /* 0x0003e2000c101116 */
[----:B------:R-:W-:Y:S01]  /*e940*/  ISETP.LT.OR P5, PT, R34, 0xf1, !P1 ;  /* 0x000000f12200780c */ /* 0x000fe20004fa1670 */
[----:B------:R-:W-:Y:S01]  /*e950*/  FMUL R2, R218, UR25 ;  /* 0x00000019da027c20 */ /* 0x000fe20008400000 */
[----:B------:R-:W-:Y:S02]  /*e960*/  ISETP.LT.OR P6, PT, R34, 0xf2, !P1 ;  /* 0x000000f22200780c */ /* 0x000fe40004fc1670 */
[----:B------:R-:W-:Y:S02]  /*e970*/  F2FP.SATFINITE.E5M2.F32.PACK_AB_MERGE_C R11, RZ, R0, RZ ;  /* 0x00000000ff0b723e */ /* 0x000fe400048060ff */
[----:B------:R-:W-:-:S03]  /*e980*/  F2FP.SATFINITE.E5M2.F32.PACK_AB_MERGE_C R5, RZ, R2, RZ ;  /* 0x00000002ff05723e */ /* 0x000fc600048060ff */
[----:B------:R-:W-:Y:S01]  /*e990*/  @!P3 STG.E.U8 desc[UR22][R26.64+0xe8], R11 ;  /* 0x0000e80b1a00b986 */ /* 0x000fe2000c101116 */
[----:B------:R-:W-:-:S03]  /*e9a0*/  ISETP.LT.OR P3, PT, R34, 0xf1, !P0 ;  /* 0x000000f12200780c */ /* 0x000fc60004761670 */
[----:B------:R-:W-:Y:S01]  /*e9b0*/  @!P4 STG.E.U8 desc[UR22][R26.64+0xe9], R5 ;  /* 0x0000e9051a00c986 */ /* 0x000fe2000c101116 */
[C---:B------:R-:W-:Y:S02]  /*e9c0*/  ISETP.LT.OR P4, PT, R34.reuse, 0xf9, !P1 ;  /* 0x000000f92200780c */ /* 0x040fe40004f81670 */
[----:B------:R-:W-:Y:S01]  /*e9d0*/  ISETP.LT.OR P1, PT, R34, 0xfa, !P1 ;  /* 0x000000fa2200780c */ /* 0x000fe20004f21670 */
[----:B------:R-:W-:-:S05]  /*e9e0*/  FMUL R0, R220, UR25 ;  /* 0x00000019dc007c20 */ /* 0x000fca0008400000 */
[----:B0-----:R-:W-:-:S05]  /*e9f0*/  F2FP.SATFINITE.E5M2.F32.PACK_AB_MERGE_C R7, RZ, R0, RZ ;  /* 0x00000000ff07723e */ /* 0x001fca00048060ff */
[----:B------:R0:W-:Y:S01]  /*ea00*/  @!P5 STG.E.U8 desc[UR22][R24.64+0xf0], R7 ;  /* 0x0000f0071800d986 */ /* 0x0001e2000c101116 */
[----:B------:R-:W-:-:S05]  /*ea10*/  FMUL R3, R221, UR25 ;  /* 0x00000019dd037c20 */ /* 0x000fca0008400000 */
[----:B-1----:R-:W-:Y:S02]  /*ea20*/  F2FP.SATFINITE.E5M2.F32.PACK_AB_MERGE_C R9, RZ, R3, RZ ;  /* 0x00000003ff09723e */ /* 0x002fe400048060ff */
[----:B------:R-:W-:-:S03]  /*ea30*/  ISETP.LT.OR P5, PT, R34, 0xf2, !P0 ;  /* 0x000000f22200780c */ /* 0x000fc600047a1670 */
[----:B------:R1:W-:Y:S01]  /*ea40*/  @!P6 STG.E.U8 desc[UR22][R24.64+0xf1], R9 ;  /* 0x0000f1091800e986 */ /* 0x0003e2000c101116 */
[C---:B------:R-:W-:Y:S02]  /*ea50*/  ISETP.LT.OR P6, PT, R34.reuse, 0xf9, !P0 ;  /* 0x000000f92200780c */ /* 0x040fe400047c1670 */
[----:B------:R-:W-:Y:S01]  /*ea60*/  ISETP.LT.OR P0, PT, R34, 0xfa, !P0 ;  /* 0x000000fa2200780c */ /* 0x000fe20004701670 */
[----:B------:R-:W-:-:S05]  /*ea70*/  FMUL R0, R223, UR25 ;  /* 0x00000019df007c20 */ /* 0x000fca0008400000 */
[----:B------:R-:W-:-:S05]  /*ea80*/  F2FP.SATFINITE.E5M2.F32.PACK_AB_MERGE_C R13, RZ, R0, RZ ;  /* 0x00000000ff0d723e */ /* 0x000fca00048060ff */
[----:B------:R0:W-:Y:S01]  /*ea90*/  @!P3 STG.E.U8 desc[UR22][R26.64+0xf0], R13 ;  /* 0x0000f00d1a00b986 */ /* 0x0001e2000c101116 */
[----:B---3--:R-:W-:Y:S01]  /*eaa0*/  FMUL R0, R222, UR25 ;  /* 0x00000019de007c20 */ /* 0x008fe20008400000 */
[----:B--2---:R-:W-:Y:S01]  /*eab0*/  FMUL R2, R224, UR25 ;  /* 0x00000019e0027c20 */ /* 0x004fe20008400000 */
[----:B----4-:R-:W-:-:S03]  /*eac0*/  FMUL R3, R225, UR25 ;  /* 0x00000019e1037c20 */ /* 0x010fc60008400000 */
[----:B0-----:R-:W-:Y:S01]  /*ead0*/  F2FP.SATFINITE.E5M2.F32.PACK_AB_MERGE_C R7, RZ, R0, RZ ;  /* 0x00000000ff07723e */ /* 0x001fe200048060ff */
[----:B------:R-:W-:Y:S01]  /*eae0*/  FMUL R4, R226, UR25 ;  /* 0x00000019e2047c20 */ /* 0x000fe20008400000 */
[----:B------:R-:W-:Y:S01]  /*eaf0*/  FMUL R5, R227, UR25 ;  /* 0x00000019e3057c20 */ /* 0x000fe20008400000 */
[----:B-1----:R-:W-:Y:S02]  /*eb00*/  F2FP.SATFINITE.E5M2.F32.PACK_AB_MERGE_C R9, RZ, R2, RZ ;  /* 0x00000002ff09723e */ /* 0x002fe400048060ff */
[----:B------:R-:W-:Y:S02]  /*eb10*/  F2FP.SATFINITE.E5M2.F32.PACK_AB_MERGE_C R3, RZ, R3, RZ ;  /* 0x00000003ff03723e */ /* 0x000fe400048060ff */
[----:B------:R-:W-:Y:S02]  /*eb20*/  F2FP.SATFINITE.E5M2.F32.PACK_AB_MERGE_C R11, RZ, R4, RZ ;  /* 0x00000004ff0b723e */ /* 0x000fe400048060ff */
[----:B------:R-:W-:Y:S01]  /*eb30*/  F2FP.SATFINITE.E5M2.F32.PACK_AB_MERGE_C R5, RZ, R5, RZ ;  /* 0x00000005ff05723e */ /* 0x000fe200048060ff */
[----:B------:R0:W-:Y:S04]  /*eb40*/  @!P5 STG.E.U8 desc[UR22][R26.64+0xf1], R7 ;  /* 0x0000f1071a00d986 */ /* 0x0001e8000c101116 */
[----:B------:R0:W-:Y:S04]  /*eb50*/  @!P4 STG.E.U8 desc[UR22][R24.64+0xf8], R9 ;  /* 0x0000f8091800c986 */ /* 0x0001e8000c101116 */
[----:B------:R0:W-:Y:S04]  /*eb60*/  @!P1 STG.E.U8 desc[UR22][R24.64+0xf9], R3 ;  /* 0x0000f90318009986 */ /* 0x0001e8000c101116 */
[----:B------:R0:W-:Y:S04]  /*eb70*/  @!P6 STG.E.U8 desc[UR22][R26.64+0xf8], R11 ;  /* 0x0000f80b1a00e986 */ /* 0x0001e8000c101116 */
[----:B------:R0:W-:Y:S02]  /*eb80*/  @!P0 STG.E.U8 desc[UR22][R26.64+0xf9], R5 ;  /* 0x0000f9051a008986 */ /* 0x0001e4000c101116 */
.L_x_298:
[----:B------:R-:W-:Y:S05]  /*eb90*/  BSYNC B0 ;  /* 0x0000000000007941 */ /* 0x000fea0003800000 */
.L_x_40:
[----:B------:R-:W2:Y:S01]  /*eba0*/  LDL.LU R22, [R1+0x84] ;  /* 0x0000840001167983 */ /* 0x000ea20000300800 */
[----:B0-----:R-:W-:Y:S01]  /*ebb0*/  IMAD.U32 R3, RZ, RZ, UR18 ;  /* 0x00000012ff037e24 */ /* 0x001fe2000f8e00ff */
[----:B------:R-:W-:Y:S02]  /*ebc0*/  ULDC.64 UR6, c[0x0][0x650] ;  /* 0x0001940000067ab9 */ /* 0x000fe40000000a00 */
[----:B------:R-:W3:Y:S01]  /*ebd0*/  LDL.LU R19, [R1+0x88] ;  /* 0x0000880001137983 */ /* 0x000ee20000300800 */
[----:B-----5:R-:W-:Y:S01]  /*ebe0*/  IMAD.U32 R0, RZ, RZ, UR20 ;  /* 0x00000014ff007e24 */ /* 0x020fe2000f8e00ff */
[----:B------:R0:W-:Y:S01]  /*ebf0*/  SYNCS.ARRIVE.TRANS64.A1T0 RZ, [R3+UR29], RZ ;  /* 0x000000ff03ff79a7 */ /* 0x0001e2000810001d */
[----:B------:R-:W-:Y:S02]  /*ec00*/  IMAD.U32 R2, RZ, RZ, UR20 ;  /* 0x00000014ff027e24 */ /* 0x000fe4000f8e00ff */
[----:B------:R-:W-:Y:S02]  /*ec10*/  IMAD.MOV.U32 R4, RZ, RZ, -0x1 ;  /* 0xffffffffff047424 */ /* 0x000fe400078e00ff */
[----:B0-----:R-:W-:Y:S01]  /*ec20*/  IMAD.U32 R3, RZ, RZ, UR15 ;  /* 0x0000000fff037e24 */ /* 0x001fe2000f8e00ff */
[----:B---3--:R-:W-:-:S02]  /*ec30*/  LEA R19, P0, R0, R19, 0x1 ;  /* 0x0000001300137211 */ /* 0x008fc400078008ff */
[----:B------:R-:W-:Y:S02]  /*ec40*/  PRMT R0, RZ, 0x7610, R0 ;  /* 0x00007610ff007816 */ /* 0x000fe40000000000 */
[----:B--2---:R-:W-:Y:S01]  /*ec50*/  LEA.HI.X R22, R2, R22, R3, 0x1, P0 ;  /* 0x0000001602167211 */ /* 0x004fe200000f0c03 */
[----:B------:R-:W-:Y:S01]  /*ec60*/  IMAD.MOV.U32 R2, RZ, RZ, -0x1 ;  /* 0xffffffffff027424 */ /* 0x000fe200078e00ff */
[----:B------:R0:W-:Y:S01]  /*ec70*/  STL [R1+0x88], R19 ;  /* 0x0000881301007387 */ /* 0x0001e20000100800 */
[----:B------:R-:W-:Y:S01]  /*ec80*/  IMAD.MOV.U32 R3, RZ, RZ, -0x1 ;  /* 0xffffffffff037424 */ /* 0x000fe200078e00ff */
[----:B------:R-:W-:Y:S02]  /*ec90*/  ISETP.GE.U32.AND P0, PT, R19, UR6, PT ;  /* 0x0000000613007c0c */ /* 0x000fe4000bf06070 */
[----:B------:R0:W-:Y:S02]  /*eca0*/  STL [R1+0x84], R22 ;  /* 0x0000841601007387 */ /* 0x0001e40000100800 */
[----:B------:R-:W-:-:S02]  /*ecb0*/  ISETP.GE.U32.AND.EX P0, PT, R22, UR7, PT, P0 ;  /* 0x0000000716007c0c */ /* 0x000fc4000bf06100 */
[----:B------:R0:W-:Y:S04]  /*ecc0*/  STL [R1+0x8c], R4 ;  /* 0x00008c0401007387 */ /* 0x0001e80000100800 */
[----:B------:R0:W-:Y:S04]  /*ecd0*/  STL [R1+0x7c], R2 ;  /* 0x00007c0201007387 */ /* 0x0001e80000100800 */
[----:B------:R0:W-:Y:S03]  /*ece0*/  STL [R1+0x90], R3 ;  /* 0x0000900301007387 */ /* 0x0001e60000100800 */
[----:B------:R-:W-:Y:S05]  /*ecf0*/  @P0 BRA `(.L_x_299) ;  /* 0x0000000400740947 */ /* 0x000fea0003800000 */
[----:B------:R-:W2:Y:S01]  /*ed00*/  S2R R14, SR_CTAID.X ;  /* 0x00000000000e7919 */ /* 0x000ea20000002500 */
[----:B------:R-:W3:Y:S01]  /*ed10*/  LDC.64 R8, c[0x0][0x628] ;  /* 0x00018a00ff087b82 */ /* 0x000ee20000000a00 */
[----:B------:R-:W-:Y:S01]  /*ed20*/  ULDC UR6, c[0x0][0x150] ;  /* 0x0000540000067ab9 */ /* 0x000fe20000000800 */
[----:B------:R-:W-:Y:S01]  /*ed30*/  IMAD.MOV.U32 R6, RZ, RZ, R19 ;  /* 0x000000ffff067224 */ /* 0x000fe200078e0013 */
[----:B------:R-:W0:Y:S01]  /*ed40*/  S2R R16, SR_CTAID.Y ;  /* 0x0000000000107919 */ /* 0x000e220000002600 */
[----:B------:R-:W-:-:S04]  /*ed50*/  IMAD.MOV.U32 R7, RZ, RZ, R22 ;  /* 0x000000ffff077224 */ /* 0x000fc800078e0016 */
[----:B------:R-:W0:Y:S08]  /*ed60*/  LDC R17, c[0x0][0x144] ;  /* 0x00005100ff117b82 */ /* 0x000e300000000800 */
[----:B------:R-:W0:Y:S08]  /*ed70*/  LDC R10, c[0x0][0x630] ;  /* 0x00018c00ff0a7b82 */ /* 0x000e300000000800 */
[----:B------:R-:W0:Y:S01]  /*ed80*/  LDC.64 R12, c[0x0][0x620] ;  /* 0x00018800ff0c7b82 */ /* 0x000e220000000a00 */
[----:B---3--:R-:W-:-:S04]  /*ed90*/  ISETP.NE.U32.AND P0, PT, R8, RZ, PT ;  /* 0x000000ff0800720c */ /* 0x008fc80003f05070 */
[----:B------:R-:W-:Y:S02]  /*eda0*/  ISETP.NE.AND.EX P0, PT, R9, RZ, PT, P0 ;  /* 0x000000ff0900720c */ /* 0x000fe40003f05300 */
[----:B--2---:R-:W-:-:S05]  /*edb0*/  I2FP.F32.U32 R0, R14 ;  /* 0x0000000e00007245 */ /* 0x004fca0000201000 */
[----:B------:R-:W-:-:S04]  /*edc0*/  FMUL R0, R0, UR6 ;  /* 0x0000000600007c20 */ /* 0x000fc80008400000 */
[----:B------:R2:W3:Y:S02]  /*edd0*/  F2I.U32.TRUNC.NTZ R15, R0 ;  /* 0x00000000000f7305 */ /* 0x0004e4000020f000 */
[----:B------:R-:W-:Y:S05]  /*ede0*/  @!P0 BRA `(.L_x_300) ;  /* 0x0000000000288947 */ /* 0x000fea0003800000 */
[----:B--2---:R-:W2:Y:S02]  /*edf0*/  LDC R0, c[0x0][0x634] ;  /* 0x00018d00ff007b82 */ /* 0x004ea40000000800 */
[----:B--2---:R-:W-:-:S05]  /*ee00*/  IADD3 R7, P0, R19, R0, RZ ;  /* 0x0000000013077210 */ /* 0x004fca0007f1e0ff */
[----:B------:R-:W-:-:S04]  /*ee10*/  IMAD.X R11, RZ, RZ, R22, P0 ;  /* 0x000000ffff0b7224 */ /* 0x000fc800000e0616 */
[----:B0-----:R-:W-:-:S04]  /*ee20*/  IMAD.WIDE.U32 R2, R11, R8, RZ ;  /* 0x000000080b027225 */ /* 0x001fc800078e00ff */
[----:B------:R-:W-:-:S04]  /*ee30*/  IMAD.WIDE.U32 R4, P0, R7, R9, R2 ;  /* 0x0000000907047225 */ /* 0x000fc80007800002 */
[----:B------:R-:W-:-:S04]  /*ee40*/  IMAD.WIDE.U32 R2, R7, R8, RZ ;  /* 0x0000000807027225 */ /* 0x000fc800078e00ff */
[----:B------:R-:W-:Y:S01]  /*ee50*/  IMAD.X R7, RZ, RZ, RZ, P0 ;  /* 0x000000ffff077224 */ /* 0x000fe200000e06ff */
[----:B------:R-:W-:Y:S01]  /*ee60*/  IADD3 RZ, P0, R3, R4, RZ ;  /* 0x0000000403ff7210 */ /* 0x000fe20007f1e0ff */
[----:B------:R-:W-:-:S04]  /*ee70*/  IMAD.MOV.U32 R6, RZ, RZ, R5 ;  /* 0x000000ffff067224 */ /* 0x000fc800078e0005 */
[----:B------:R-:W-:-:S08]  /*ee80*/  IMAD.WIDE.U32.X R6, R11, R9, R6, P0 ;  /* 0x000000090b067225 */ /* 0x000fd000000e0406 */
.L_x_300:
[-CC-:B0-----:R-:W-:Y:S01]  /*ee90*/  SHF.R.U64 R11, R6, R10.reuse, R7.reuse ;  /* 0x0000000a060b7219 */ /* 0x181fe20000001207 */
[----:B------:R-:W0:Y:S01]  /*eea0*/  LDC.64 R20, c[0x0][0x640] ;  /* 0x00019000ff147b82 */ /* 0x000e220000000a00 */
[----:B--2---:R-:W-:Y:S01]  /*eeb0*/  SHF.R.U32.HI R0, RZ, R10, R7 ;  /* 0x0000000aff007219 */ /* 0x004fe20000011607 */
[----:B------:R-:W-:Y:S01]  /*eec0*/  IMAD.MOV.U32 R2, RZ, RZ, R19 ;  /* 0x000000ffff027224 */ /* 0x000fe200078e0013 */
[----:B------:R-:W-:Y:S01]  /*eed0*/  IADD3 R5, P0, RZ, -R11, RZ ;  /* 0x8000000bff057210 */ /* 0x000fe20007f1e0ff */
[----:B---3--:R-:W-:Y:S01]  /*eee0*/  IMAD.MOV R15, RZ, RZ, -R15 ;  /* 0x000000ffff0f7224 */ /* 0x008fe200078e0a0f */
[----:B------:R-:W-:Y:S01]  /*eef0*/  ULDC UR6, c[0x0][0x154] ;  /* 0x0000550000067ab9 */ /* 0x000fe20000000800 */
[----:B------:R-:W-:Y:S02]  /*ef00*/  IMAD.MOV.U32 R7, RZ, RZ, 0x1 ;  /* 0x00000001ff077424 */ /* 0x000fe400078e00ff */
[----:B------:R-:W2:Y:S01]  /*ef10*/  LDC R4, c[0x0][0x618] ;  /* 0x00018600ff047b82 */ /* 0x000ea20000000800 */
[----:B------:R-:W-:-:S02]  /*ef20*/  IMAD.X R3, RZ, RZ, ~R0, P0 ;  /* 0x000000ffff037224 */ /* 0x000fc400000e0e00 */
[----:B------:R-:W-:Y:S02]  /*ef30*/  IMAD R17, R17, R15, R14 ;  /* 0x0000000f11117224 */ /* 0x000fe400078e020e */
[-C--:B------:R-:W-:Y:S02]  /*ef40*/  IMAD R0, R3, R12.reuse, RZ ;  /* 0x0000000c03007224 */ /* 0x080fe400078e02ff */
[----:B------:R-:W-:Y:S01]  /*ef50*/  IMAD.MOV.U32 R3, RZ, RZ, R22 ;  /* 0x000000ffff037224 */ /* 0x000fe200078e0016 */
[----:B------:R-:W3:Y:S01]  /*ef60*/  LDC R6, c[0x0][0x608] ;  /* 0x00018200ff067b82 */ /* 0x000ee20000000800 */
[----:B------:R-:W-:-:S04]  /*ef70*/  IMAD.WIDE.U32 R2, R5, R12, R2 ;  /* 0x0000000c05027225 */ /* 0x000fc800078e0002 */
[----:B------:R-:W-:-:S03]  /*ef80*/  IMAD R5, R5, R13, R0 ;  /* 0x0000000d05057224 */ /* 0x000fc600078e0200 */
[----:B------:R-:W5:Y:S01]  /*ef90*/  LDC R18, c[0x0][0x658] ;  /* 0x00019600ff127b82 */ /* 0x000f620000000800 */
[----:B------:R-:W-:Y:S01]  /*efa0*/  I2FP.F32.U32 R0, R16 ;  /* 0x0000001000007245 */ /* 0x000fe20000201000 */
[----:B------:R-:W-:Y:S01]  /*efb0*/  IMAD.IADD R3, R3, 0x1, R5 ;  /* 0x0000000103037824 */ /* 0x000fe200078e0205 */
[----:B0-----:R-:W-:Y:S01]  /*efc0*/  ISETP.NE.U32.AND P0, PT, R20, RZ, PT ;  /* 0x000000ff1400720c */ /* 0x001fe20003f05070 */
[----:B------:R-:W-:Y:S02]  /*efd0*/  IMAD.MOV.U32 R5, RZ, RZ, -0x1 ;  /* 0xffffffffff057424 */ /* 0x000fe400078e00ff */
[----:B------:R-:W-:Y:S02]  /*efe0*/  FMUL R0, R0, UR6 ;  /* 0x0000000600007c20 */ /* 0x000fe40008400000 */
[----:B------:R-:W0:Y:S01]  /*eff0*/  LDC R15, c[0x0][0x148] ;  /* 0x00005200ff0f7b82 */ /* 0x000e220000000800 */
[----:B--2---:R-:W-:Y:S01]  /*f000*/  SHF.R.U64 R10, R2, R4, R3 ;  /* 0x00000004020a7219 */ /* 0x004fe20000001203 */
[----:B------:R2:W0:Y:S01]  /*f010*/  F2I.U32.TRUNC.NTZ R13, R0 ;  /* 0x00000000000d7305 */ /* 0x000422000020f000 */
[----:B------:R-:W-:-:S02]  /*f020*/  ISETP.NE.AND.EX P0, PT, R21, RZ, PT, P0 ;  /* 0x000000ff1500720c */ /* 0x000fc40003f05300 */
[----:B------:R-:W-:-:S03]  /*f030*/  SHF.R.U32.HI R3, RZ, R4, R3 ;  /* 0x00000004ff037219 */ /* 0x000fc60000011603 */
[----:B------:R-:W0:Y:S01]  /*f040*/  LDC R14, c[0x0][0x600] ;  /* 0x00018000ff0e7b82 */ /* 0x000e220000000800 */
[-CC-:B---3--:R-:W-:Y:S02]  /*f050*/  SHF.R.U64 R8, R10, R6.reuse, R3.reuse ;  /* 0x000000060a087219 */ /* 0x188fe40000001203 */
[----:B------:R-:W-:-:S05]  /*f060*/  SHF.R.U32.HI R3, RZ, R6, R3 ;  /* 0x00000006ff037219 */ /* 0x000fca0000011603 */
[----:B------:R-:W3:Y:S01]  /*f070*/  LDC R22, c[0x0][0x648] ;  /* 0x00019200ff167b82 */ /* 0x000ee20000000800 */
[-CC-:B-----5:R-:W-:Y:S02]  /*f080*/  SHF.R.U64 R12, R8, R18.reuse, R3.reuse ;  /* 0x00000012080c7219 */ /* 0x1a0fe40000001203 */
[-C--:B------:R-:W-:Y:S02]  /*f090*/  SHF.L.U32 R5, R5, R18.reuse, RZ ;  /* 0x0000001205057219 */ /* 0x080fe400000006ff */
[-C--:B------:R-:W-:Y:S01]  /*f0a0*/  SHF.R.U32.HI R3, RZ, R18.reuse, R3 ;  /* 0x00000012ff037219 */ /* 0x080fe20000011603 */
[----:B------:R-:W-:Y:S01]  /*f0b0*/  IMAD.MOV.U32 R2, RZ, RZ, R12 ;  /* 0x000000ffff027224 */ /* 0x000fe200078e000c */
[----:B------:R-:W-:Y:S01]  /*f0c0*/  SHF.L.U32 R18, R7, R18, RZ ;  /* 0x0000001207127219 */ /* 0x000fe200000006ff */
[----:B------:R-:W0:Y:S01]  /*f0d0*/  LDC R23, c[0x0][0x638] ;  /* 0x00018e00ff177b82 */ /* 0x000e220000000800 */
[----:B------:R-:W-:-:S07]  /*f0e0*/  LOP3.LUT R19, RZ, R5, RZ, 0x33, !PT ;  /* 0x00000005ff137212 */ /* 0x000fce00078e33ff */
[----:B------:R-:W0:Y:S01]  /*f0f0*/  LDC R24, c[0x0][0x610] ;  /* 0x00018400ff187b82 */ /* 0x000e220000000800 */
[----:B--2---:R-:W-:Y:S05]  /*f100*/  @!P0 BRA `(.L_x_301) ;  /* 0x0000000000288947 */ /* 0x004fea0003800000 */
[----:B------:R-:W2:Y:S02]  /*f110*/  LDC R7, c[0x0][0x64c] ;  /* 0x00019300ff077b82 */ /* 0x000ea40000000800 */
[----:B--2---:R-:W-:-:S05]  /*f120*/  IADD3 R7, P0, R12, R7, RZ ;  /* 0x000000070c077210 */ /* 0x004fca0007f1e0ff */
        /* <DEDUP_REMOVED lines=8> */
.L_x_301:
[----:B---3--:R-:W-:Y:S01]  /*f1b0*/  SHF.R.U64 R0, R2, R22, R3 ;  /* 0x0000001602007219 */ /* 0x008fe20000001203 */
[----:B0-----:R-:W-:Y:S01]  /*f1c0*/  VIADD R7, R14, 0xffffffff ;  /* 0xffffffff0e077836 */ /* 0x001fe20000000000 */
[----:B------:R-:W-:Y:S01]  /*f1d0*/  LOP3.LUT R5, R8, R19, RZ, 0xc0, !PT ;  /* 0x0000001308057212 */ /* 0x000fe200078ec0ff */
[----:B------:R-:W-:Y:S02]  /*f1e0*/  IMAD.MOV R13, RZ, RZ, -R13 ;  /* 0x000000ffff0d7224 */ /* 0x000fe400078e0a0d */
[----:B------:R-:W-:Y:S02]  /*f1f0*/  IMAD.MOV R3, RZ, RZ, -R0 ;  /* 0x000000ffff037224 */ /* 0x000fe400078e0a00 */
[----:B------:R-:W-:Y:S01]  /*f200*/  IMAD R2, R18, R0, R5 ;  /* 0x0000000012027224 */ /* 0x000fe200078e0205 */
[----:B------:R-:W-:Y:S01]  /*f210*/  LOP3.LUT R5, R10, R7, RZ, 0xc0, !PT ;  /* 0x000000070a057212 */ /* 0x000fe200078ec0ff */
[----:B------:R-:W-:Y:S02]  /*f220*/  @P2 IMAD R17, R15, R13, R16 ;  /* 0x0000000d0f112224 */ /* 0x000fe400078e0210 */
[----:B------:R-:W-:-:S02]  /*f230*/  IMAD R0, R3, R23, R12 ;  /* 0x0000001703007224 */ /* 0x000fc400078e020c */
[----:B------:R-:W-:Y:S02]  /*f240*/  IMAD.MOV.U32 R4, RZ, RZ, 0x1 ;  /* 0x00000001ff047424 */ /* 0x000fe400078e00ff */
[----:B------:R-:W-:Y:S02]  /*f250*/  IMAD R2, R2, R24, R17 ;  /* 0x0000001802027224 */ /* 0x000fe400078e0211 */
[----:B------:R-:W-:Y:S01]  /*f260*/  IMAD R3, R0, R14, R5 ;  /* 0x0000000e00037224 */ /* 0x000fe200078e0205 */
[----:B------:R-:W-:-:S04]  /*f270*/  PRMT R0, R4, 0x7610, R0 ;  /* 0x0000761004007816 */ /* 0x000fc80000000000 */
[----:B------:R-:W-:Y:S02]  /*f280*/  SEL R4, R3, R2, !P2 ;  /* 0x0000000203047207 */ /* 0x000fe40005000000 */
[----:B------:R-:W-:-:S03]  /*f290*/  SEL R2, R2, R3, !P2 ;  /* 0x0000000302027207 */ /* 0x000fc60005000000 */
[----:B------:R2:W-:Y:S04]  /*f2a0*/  STL [R1+0x90], R4 ;  /* 0x0000900401007387 */ /* 0x0005e80000100800 */
[----:B------:R2:W-:Y:S04]  /*f2b0*/  STL [R1+0x7c], R11 ;  /* 0x00007c0b01007387 */ /* 0x0005e80000100800 */
[----:B------:R2:W-:Y:S02]  /*f2c0*/  STL [R1+0x8c], R2 ;  /* 0x00008c0201007387 */ /* 0x0005e40000100800 */
.L_x_299:
[----:B------:R-:W-:Y:S01]  /*f2d0*/  LOP3.LUT P0, RZ, R0, 0xff, RZ, 0xc0, !PT ;  /* 0x000000ff00ff7812 */ /* 0x000fe2000780c0ff */
[----:B------:R-:W-:-:S12]  /*f2e0*/  ULOP3.LUT UR30, UR30, 0x1, URZ, 0x3c, !UPT ;  /* 0x000000011e1e7892 */ /* 0x000fd8000f8e3c3f */
[----:B------:R-:W-:Y:S05]  /*f2f0*/  @P0 BRA `(.L_x_302) ;  /* 0xffffff2400d00947 */ /* 0x000fea000383ffff */
[----:B------:R-:W-:Y:S05]  /*f300*/  EXIT ;  /* 0x000000000000794d */ /* 0x000fea0003800000 */
.L_x_18:
[----:B------:R-:W-:-:S08]  /*f310*/  ISETP.NE.AND P0, PT, RZ, UR6, PT ;  /* 0x00000006ff007c0c */ /* 0x000fd0000bf05270 */
[----:B0123--:R-:W0:-:S00]  /*f320*/  USETMAXREG.DEALLOC.CTAPOOL 0x28 ;  /* 0x00000028000079c8 */ /* 0x00fe0000080e0500 */
[----:B------:R-:W-:Y:S05]  /*f330*/  @P0 EXIT ;  /* 0x000000000000094d */ /* 0x000fea0003800000 */
[----:B0-----:R-:W-:Y:S01]  /*f340*/  LOP3.LUT P0, RZ, R0, 0xff, RZ, 0xc0, !PT ;  /* 0x000000ff00ff7812 */ /* 0x001fe2000780c0ff */
[----:B------:R-:W-:Y:S02]  /*f350*/  IMAD.MOV.U32 R0, RZ, RZ, 0x1 ;  /* 0x00000001ff007424 */ /* 0x000fe400078e00ff */
[----:B------:R-:W-:-:S10]  /*f360*/  IMAD.MOV.U32 R8, RZ, RZ, RZ ;  /* 0x000000ffff087224 */ /* 0x000fd400078e00ff */
[----:B------:R-:W-:Y:S05]  /*f370*/  @!P0 BRA `(.L_x_303) ;  /* 0x0000000c00608947 */ /* 0x000fea0003800000 */
[----:B------:R-:W0:Y:S01]  /*f380*/  S2R R9, SR_CgaCtaId ;  /* 0x0000000000097919 */ /* 0x000e220000008800 */
[----:B------:R-:W-:Y:S01]  /*f390*/  LOP3.LUT P0, RZ, R2, 0x1f, RZ, 0xc0, !PT ;  /* 0x0000001f02ff7812 */ /* 0x000fe2000780c0ff */
[----:B------:R-:W-:Y:S01]  /*f3a0*/  ULDC UR5, c[0x0][0x658] ;  /* 0x0001960000057ab9 */ /* 0x000fe20000000800 */
[----:B------:R-:W-:Y:S01]  /*f3b0*/  UMOV UR6, 0xffffffff ;  /* 0xffffffff00067882 */ /* 0x000fe20000000000 */
[----:B------:R-:W-:Y:S01]  /*f3c0*/  BSSY B0, `(.L_x_303) ;  /* 0x00000d3000007945 */ /* 0x000fe20003800000 */
[----:B------:R-:W-:Y:S01]  /*f3d0*/  USHF.L.U32 UR6, UR6, UR5, URZ ;  /* 0x0000000506067299 */ /* 0x000fe2000800063f */
[C---:B------:R-:W-:Y:S01]  /*f3e0*/  ISETP.NE.AND P3, PT, R3.reuse, RZ, PT ;  /* 0x000000ff0300720c */ /* 0x040fe20003f65270 */
[----:B------:R-:W-:Y:S01]  /*f3f0*/  IMAD.MOV.U32 R11, RZ, RZ, 0x1 ;  /* 0x00000001ff0b7424 */ /* 0x000fe200078e00ff */
[----:B------:R-:W-:Y:S01]  /*f400*/  ISETP.NE.OR P0, PT, R3, RZ, !P0 ;  /* 0x000000ff0300720c */ /* 0x000fe20004705670 */
[----:B------:R-:W-:Y:S01]  /*f410*/  IMAD.MOV.U32 R0, RZ, RZ, 0x1 ;  /* 0x00000001ff007424 */ /* 0x000fe200078e00ff */
[----:B------:R-:W-:Y:S01]  /*f420*/  ULDC UR4, c[0x0][0x600] ;  /* 0x0001800000047ab9 */ /* 0x000fe20000000800 */
[----:B------:R-:W-:Y:S01]  /*f430*/  IMAD.MOV.U32 R8, RZ, RZ, RZ ;  /* 0x000000ffff087224 */ /* 0x000fe200078e00ff */
[----:B------:R-:W-:Y:S01]  /*f440*/  UMOV UR7, 0x1 ;  /* 0x0000000100077882 */ /* 0x000fe20000000000 */
[----:B------:R-:W-:-:S02]  /*f450*/  UIADD3 UR26, UR14, 0x1, URZ ;  /* 0x000000010e1a7890 */ /* 0x000fc4000fffe03f */
[----:B------:R-:W-:Y:S02]  /*f460*/  ULOP3.LUT UR27, UR13, 0x2, URZ, 0xfc, !UPT ;  /* 0x000000020d1b7892 */ /* 0x000fe4000f8efc3f */
[----:B------:R-:W-:Y:S02]  /*f470*/  UIADD3 UR4, UR4, -0x1, URZ ;  /* 0xffffffff04047890 */ /* 0x000fe4000fffe03f */
[----:B------:R-:W-:Y:S02]  /*f480*/  USHF.L.U32 UR22, UR7, UR5, URZ ;  /* 0x0000000507167299 */ /* 0x000fe4000800063f */
[----:B------:R-:W-:Y:S01]  /*f490*/  ULOP3.LUT UR19, URZ, UR6, URZ, 0x33, !UPT ;  /* 0x000000063f137292 */ /* 0x000fe2000f8e333f */
[----:B------:R-:W-:Y:S01]  /*f4a0*/  ULDC.64 UR24, c[0x0][0x198] ;  /* 0x0000660000187ab9 */ /* 0x000fe20000000a00 */
[C---:B0-----:R-:W-:Y:S02]  /*f4b0*/  IMAD.SHL.U32 R10, R9.reuse, 0x40, RZ ;  /* 0x00000040090a7824 */ /* 0x041fe400078e00ff */
[----:B------:R-:W-:-:S03]  /*f4c0*/  IMAD.SHL.U32 R9, R9, 0x800, RZ ;  /* 0x0000080009097824 */ /* 0x000fc600078e00ff */
[----:B------:R-:W-:Y:S02]  /*f4d0*/  LOP3.LUT R10, R10, 0xc0, RZ, 0xc0, !PT ;  /* 0x000000c00a0a7812 */ /* 0x000fe400078ec0ff */
[----:B------:R-:W-:-:S07]  /*f4e0*/  LOP3.LUT R9, R9, 0x1800, RZ, 0xc0, !PT ;  /* 0x0000180009097812 */ /* 0x000fce00078ec0ff */
.L_x_315:
[----:B------:R-:W-:-:S03]  /*f4f0*/  UMOV UR5, 0xffffffff ;  /* 0xffffffff00057882 */ /* 0x000fc60000000000 */
[----:B01----:R-:W-:Y:S05]  /*f500*/  BRA.DIV UR5, `(.L_x_304) ;  /* 0x0000001a05b07947 */ /* 0x003fea000b800000 */
[----:B------:R-:W-:-:S13]  /*f510*/  ELECT P1, URZ, PT ;  /* 0x00000000003f782f */ /* 0x000fda0003820000 */
.L_x_346:
[----:B------:R-:W0:Y:S01]  /*f520*/  LDC R2, c[0x0][0x28c] ;  /* 0x0000a300ff027b82 */ /* 0x000e220000000800 */
[----:B------:R-:W-:Y:S01]  /*f530*/  BSSY B1, `(.L_x_305) ;  /* 0x000003d000017945 */ /* 0x000fe20003800000 */
[----:B0-----:R-:W-:-:S13]  /*f540*/  ISETP.LT.OR P1, PT, R2, 0x1, !P1 ;  /* 0x000000010200780c */ /* 0x001fda0004f21670 */
[----:B------:R-:W-:Y:S05]  /*f550*/  @P1 BRA `(.L_x_306) ;  /* 0x0000000000e81947 */ /* 0x000fea0003800000 */
[----:B------:R-:W2:Y:S04]  /*f560*/  LDL.LU R4, [R1+0x8c] ;  /* 0x00008c0001047983 */ /* 0x000ea80000300800 */
[----:B------:R-:W3:Y:S01]  /*f570*/  LDL.LU R3, [R1+0x90] ;  /* 0x0000900001037983 */ /* 0x000ee20000300800 */
[----:B------:R-:W-:Y:S02]  /*f580*/  IMAD.MOV.U32 R14, RZ, RZ, RZ ;  /* 0x000000ffff0e7224 */ /* 0x000fe400078e00ff */
[----:B------:R-:W-:Y:S02]  /*f590*/  IMAD.U32 R15, RZ, RZ, UR26 ;  /* 0x0000001aff0f7e24 */ /* 0x000fe4000f8e00ff */
[----:B------:R-:W-:Y:S02]  /*f5a0*/  IMAD.MOV.U32 R2, RZ, RZ, R0 ;  /* 0x000000ffff027224 */ /* 0x000fe400078e0000 */
[----:B--2---:R-:W-:-:S02]  /*f5b0*/  IMAD.SHL.U32 R6, R4, 0x40, RZ ;  /* 0x0000004004067824 */ /* 0x004fc400078e00ff */
[----:B------:R-:W-:Y:S02]  /*f5c0*/  IMAD.MOV.U32 R4, RZ, RZ, R8 ;  /* 0x000000ffff047224 */ /* 0x000fe400078e0008 */
[----:B---3--:R-:W-:-:S07]  /*f5d0*/  IMAD R7, R3, 0x100, R10 ;  /* 0x0000010003077824 */ /* 0x008fce00078e020a */
.L_x_310:
[----:B------:R-:W0:Y:S01]  /*f5e0*/  S2R R12, SR_CgaCtaId ;  /* 0x00000000000c7919 */ /* 0x000e220000008800 */
[----:B------:R-:W-:Y:S01]  /*f5f0*/  MOV R3, 0x400 ;  /* 0x0000040000037802 */ /* 0x000fe20000000f00 */
[----:B------:R-:W1:Y:S03]  /*f600*/  @!P3 LDC R5, c[0x0][0x500] ;  /* 0x00014000ff05bb82 */ /* 0x000e660000000800 */
[----:B0-----:R-:W-:Y:S02]  /*f610*/  LEA R13, R12, R3, 0x18 ;  /* 0x000000030c0d7211 */ /* 0x001fe400078ec0ff */
[----:B------:R-:W-:-:S03]  /*f620*/  SHF.L.U32 R3, R2, 0x1f, RZ ;  /* 0x0000001f02037819 */ /* 0x000fc600000006ff */
[----:B------:R-:W-:-:S04]  /*f630*/  IMAD R12, R4, 0x8, R13 ;  /* 0x00000008040c7824 */ /* 0x000fc800078e020d */
[----:B------:R-:W0:Y:S02]  /*f640*/  SYNCS.PHASECHK.TRANS64.TRYWAIT P1, [R12+URZ+0xb0], R3 ;  /* 0x0000b0030c0075a7 */ /* 0x000e24000802017f */
[----:B01----:R-:W-:Y:S05]  /*f650*/  @!P1 BRA `(.L_x_307) ;  /* 0x00000018007c9947 */ /* 0x003fea0003800000 */
.L_x_347:
[----:B------:R-:W-:Y:S01]  /*f660*/  UPRMT UR5, UR27, 0x9910, URZ ;  /* 0x000099101b057896 */ /* 0x000fe2000800003f */
[----:B------:R1:W-:Y:S03]  /*f670*/  @!P3 SYNCS.ARRIVE.TRANS64 RZ, [R12+URZ], R5 ;  /* 0x000000050cffb9a7 */ /* 0x0003e6000800003f */
[----:B------:R-:W-:-:S06]  /*f680*/  UISETP.NE.AND UP0, UPT, UR5, 0x2, UPT ;  /* 0x000000020500788c */ /* 0x000fcc000bf05270 */
[----:B------:R-:W-:-:S13]  /*f690*/  PLOP3.LUT P1, PT, PT, PT, UP0, 0x80, 0x0 ;  /* 0x000000000000781c */ /* 0x000fda0003f2f008 */
[----:B-1----:R-:W-:Y:S05]  /*f6a0*/  @P1 BRA `(.L_x_308) ;  /* 0x0000000000041947 */ /* 0x002fea0003800000 */
[----:B------:R-:W-:Y:S01]  /*f6b0*/  BPT.TRAP 0x1 ;  /* 0x000000040000795c */ /* 0x000fe20000300000 */
.L_x_308:
[----:B------:R-:W-:Y:S05]  /*f6c0*/  @P0 BRA `(.L_x_309) ;  /* 0x0000000000040947 */ /* 0x000fea0003800000 */
[----:B------:R-:W-:Y:S01]  /*f6d0*/  BPT.TRAP 0x1 ;  /* 0x000000040000795c */ /* 0x000fe20000300000 */
.L_x_309:
[----:B------:R-:W2:Y:S01]  /*f6e0*/  LDL R16, [R1+0x7c] ;  /* 0x00007c0001107983 */ /* 0x000ea20000100800 */
[C---:B0-----:R-:W-:Y:S01]  /*f6f0*/  IMAD R3, R4.reuse, 0x800, R13 ;  /* 0x0000080004037824 */ /* 0x041fe200078e020d */
[----:B------:R-:W-:Y:S01]  /*f700*/  R2UR UR18, R13 ;  /* 0x000000000d1272ca */ /* 0x000fe200000e0000 */
[----:B------:R-:W-:Y:S01]  /*f710*/  IMAD R5, R4, 0x2000, R9 ;  /* 0x0000200004057824 */ /* 0x000fe200078e0209 */
[----:B------:R-:W-:Y:S01]  /*f720*/  R2UR UR9, R12 ;  /* 0x000000000c0972ca */ /* 0x000fe200000e0000 */
[----:B------:R-:W-:Y:S01]  /*f730*/  VIADD R15, R15, 0xffffffff ;  /* 0xffffffff0f0f7836 */ /* 0x000fe20000000000 */
[----:B------:R-:W-:Y:S01]  /*f740*/  R2UR UR5, R3 ;  /* 0x00000000030572ca */ /* 0x000fe200000e0000 */
[----:B------:R-:W-:Y:S01]  /*f750*/  UIADD3 UR6, UP0, UR24, 0xf0, URZ ;  /* 0x000000f018067890 */ /* 0x000fe2000ff1e03f */
[----:B------:R-:W-:Y:S01]  /*f760*/  R2UR UR8, R5 ;  /* 0x00000000050872ca */ /* 0x000fe200000e0000 */
[----:B------:R-:W-:Y:S01]  /*f770*/  UIADD3 UR28, UP1, UR24, 0x1f0, URZ ;  /* 0x000001f0181c7890 */ /* 0x000fe2000ff3e03f */
[----:B------:R-:W-:Y:S01]  /*f780*/  R2UR UR11, R6 ;  /* 0x00000000060b72ca */ /* 0x000fe200000e0000 */
[----:B------:R-:W-:Y:S01]  /*f790*/  UIADD3.X UR7, URZ, UR25, URZ, UP0, !UPT ;  /* 0x000000193f077290 */ /* 0x000fe200087fe43f */
[----:B------:R-:W-:Y:S01]  /*f7a0*/  R2UR UR10, R14 ;  /* 0x000000000e0a72ca */ /* 0x000fe200000e0000 */
[----:B------:R-:W-:Y:S01]  /*f7b0*/  VIADD R4, R4, 0x1 ;  /* 0x0000000104047836 */ /* 0x000fe20000000000 */
[----:B------:R-:W-:Y:S01]  /*f7c0*/  R2UR UR23, R7 ;  /* 0x00000000071772ca */ /* 0x000fe200000e0000 */
[----:B------:R-:W-:Y:S01]  /*f7d0*/  UIADD3.X UR29, URZ, UR25, URZ, UP1, !UPT ;  /* 0x000000193f1d7290 */ /* 0x000fe20008ffe43f */
[----:B------:R-:W-:Y:S01]  /*f7e0*/  ISETP.GT.AND P4, PT, R15, 0x1, PT ;  /* 0x000000010f00780c */ /* 0x000fe20003f84270 */
[----:B------:R-:W-:Y:S01]  /*f7f0*/  UMOV UR16, 0x0 ;  /* 0x0000000000107882 */ /* 0x000fe20000000000 */
[----:B------:R-:W-:Y:S01]  /*f800*/  UMOV UR17, 0x10000000 ;  /* 0x1000000000117882 */ /* 0x000fe20000000000 */
[----:B------:R-:W-:Y:S01]  /*f810*/  UIADD3 UR5, UR5, 0x280, URZ ;  /* 0x0000028005057890 */ /* 0x000fe2000fffe03f */
[----:B------:R-:W-:Y:S01]  /*f820*/  ISETP.NE.AND P1, PT, R4, 0x16, PT ;  /* 0x000000160400780c */ /* 0x000fe20003f25270 */
[----:B------:R-:W-:Y:S01]  /*f830*/  UIADD3 UR18, UR18, 0xb280, UR8 ;  /* 0x0000b28012127890 */ /* 0x000fe2000fffe008 */
[----:B------:R-:W-:Y:S01]  /*f840*/  VIADD R14, R14, 0x20 ;  /* 0x000000200e0e7836 */ /* 0x000fe20000000000 */
[----:B------:R-:W-:Y:S01]  /*f850*/  UMOV UR30, 0xf0000 ;  /* 0x000f0000001e7882 */ /* 0x000fe20000000000 */
[----:B------:R-:W-:-:S02]  /*f860*/  SEL R3, RZ, 0x1, P1 ;  /* 0x00000001ff037807 */ /* 0x000fc40000800000 */
[----:B------:R-:W-:Y:S01]  /*f870*/  UMOV UR8, UR5 ;  /* 0x0000000500087c82 */ /* 0x000fe20008000000 */
[----:B------:R-:W-:Y:S02]  /*f880*/  SEL R4, R4, RZ, P1 ;  /* 0x000000ff04047207 */ /* 0x000fe40000800000 */
[----:B------:R-:W-:Y:S02]  /*f890*/  LOP3.LUT R2, R2, R3, RZ, 0x3c, !PT ;  /* 0x0000000302027212 */ /* 0x000fe400078e3cff */
[----:B--2---:R-:W-:-:S13]  /*f8a0*/  R2UR UR12, R16 ;  /* 0x00000000100c72ca */ /* 0x004fda00000e0000 */
[----:B------:R0:W-:Y:S02]  /*f8b0*/  UTMALDG.3D [UR8], [UR6], desc[UR16] ;  /* 0x00001008060075b4 */ /* 0x0001e40008011000 */
[----:B0-----:R-:W-:Y:S01]  /*f8c0*/  UMOV UR11, UR23 ;  /* 0x00000017000b7c82 */ /* 0x001fe20008000000 */
[----:B------:R-:W-:Y:S02]  /*f8d0*/  UMOV UR8, UR18 ;  /* 0x0000001200087c82 */ /* 0x000fe40008000000 */
[----:B------:R0:W-:Y:S02]  /*f8e0*/  UTMALDG.3D.MULTICAST [UR8], [UR28], UR30, desc[UR16] ;  /* 0x000010081c0073b4 */ /* 0x0001e4000801181e */
[----:B0-----:R-:W-:Y:S05]  /*f8f0*/  @P4 BRA `(.L_x_310) ;  /* 0xfffffffc00384947 */ /* 0x001fea000383ffff */
.L_x_306:
[----:B------:R-:W-:Y:S05]  /*f900*/  BSYNC B1 ;  /* 0x0000000000017941 */ /* 0x000fea0003800000 */
.L_x_305:
[----:B------:R-:W2:Y:S01]  /*f910*/  LDL.LU R17, [R1+0x84] ;  /* 0x0000840001117983 */ /* 0x000ea20000300800 */
[----:B------:R-:W-:Y:S01]  /*f920*/  LOP3.LUT P5, RZ, R11, 0xff, RZ, 0xc0, !PT ;  /* 0x000000ff0bff7812 */ /* 0x000fe200078ac0ff */
[----:B------:R-:W-:Y:S01]  /*f930*/  VIADD R8, R8, UR14 ;  /* 0x0000000e08087c36 */ /* 0x000fe20008000000 */
[----:B------:R-:W-:Y:S01]  /*f940*/  UISETP.GE.U32.AND UP0, UPT, UR14, 0x16, UPT ;  /* 0x000000160e00788c */ /* 0x000fe2000bf06070 */
[----:B------:R-:W3:Y:S01]  /*f950*/  LDL.LU R16, [R1+0x88] ;  /* 0x0000880001107983 */ /* 0x000ee20000300800 */
[----:B------:R-:W-:Y:S01]  /*f960*/  IMAD.U32 R5, RZ, RZ, UR14 ;  /* 0x0000000eff057e24 */ /* 0x000fe2000f8e00ff */
[----:B------:R-:W-:Y:S01]  /*f970*/  ULDC.64 UR6, c[0x0][0x650] ;  /* 0x0001940000067ab9 */ /* 0x000fe20000000a00 */
[----:B------:R-:W-:Y:S01]  /*f980*/  ISETP.GT.U32.AND P1, PT, R8, 0x15, PT ;  /* 0x000000150800780c */ /* 0x000fe20003f24070 */
[----:B------:R-:W-:Y:S01]  /*f990*/  BSSY B1, `(.L_x_311) ;  /* 0x0000073000017945 */ /* 0x000fe20003800000 */
[----:B------:R-:W-:Y:S02]  /*f9a0*/  PLOP3.LUT P4, PT, PT, PT, UP0, 0x80, 0x0 ;  /* 0x000000000000781c */ /* 0x000fe40003f8f008 */
[----:B------:R-:W-:-:S02]  /*f9b0*/  ISETP.LT.U32.AND P1, PT, R5, 0x16, P1 ;  /* 0x000000160500780c */ /* 0x000fc40000f21070 */
[----:B------:R-:W-:Y:S01]  /*f9c0*/  PRMT R11, RZ, 0x7610, R11 ;  /* 0x00007610ff0b7816 */ /* 0x000fe2000000000b */
[----:B------:R-:W0:Y:S01]  /*f9d0*/  @P5 S2R R3, SR_CgaCtaId ;  /* 0x0000000000035919 */ /* 0x000e220000008800 */
[----:B------:R-:W-:-:S04]  /*f9e0*/  @P5 MOV R2, 0x400 ;  /* 0x0000040000025802 */ /* 0x000fc80000000f00 */
[----:B0-----:R-:W-:Y:S01]  /*f9f0*/  @P5 LEA R4, R3, R2, 0x18 ;  /* 0x0000000203045211 */ /* 0x001fe200078ec0ff */
[----:B------:R-:W-:-:S03]  /*fa00*/  IMAD.WIDE.U32 R2, R8, -0x45d1745d, RZ ;  /* 0xba2e8ba308027825 */ /* 0x000fc600078e00ff */
[----:B------:R0:W-:Y:S02]  /*fa10*/  @P5 SYNCS.ARRIVE.TRANS64.A1T0 RZ, [R4+URZ+0x198], RZ ;  /* 0x000198ff04ff59a7 */ /* 0x0001e4000810003f */
[----:B------:R-:W-:Y:S02]  /*fa20*/  SHF.R.U32.HI R5, RZ, 0x4, R3 ;  /* 0x00000004ff057819 */ /* 0x000fe40000011603 */
[----:B------:R-:W-:Y:S02]  /*fa30*/  SEL R3, RZ, 0x1, !P1 ;  /* 0x00000001ff037807 */ /* 0x000fe40004800000 */
[----:B------:R-:W-:Y:S01]  /*fa40*/  PRMT R2, RZ, 0x7610, R2 ;  /* 0x00007610ff027816 */ /* 0x000fe20000000002 */
[----:B------:R-:W-:Y:S01]  /*fa50*/  IMAD R8, R5, -0x16, R8 ;  /* 0xffffffea05087824 */ /* 0x000fe200078e0208 */
[----:B------:R-:W-:Y:S01]  /*fa60*/  LOP3.LUT R0, R0, R3, RZ, 0x3c, !PT ;  /* 0x0000000300007212 */ /* 0x000fe200078e3cff */
[----:B0-----:R-:W-:Y:S02]  /*fa70*/  IMAD.MOV.U32 R4, RZ, RZ, -0x1 ;  /* 0xffffffffff047424 */ /* 0x001fe400078e00ff */
[----:B------:R-:W-:Y:S01]  /*fa80*/  IMAD.MOV.U32 R3, RZ, RZ, -0x1 ;  /* 0xffffffffff037424 */ /* 0x000fe200078e00ff */
[----:B------:R-:W-:Y:S01]  /*fa90*/  @P4 LOP3.LUT R0, R0, 0x1, R5, 0x78, !PT ;  /* 0x0000000100004812 */ /* 0x000fe200078e7805 */
[----:B------:R-:W-:Y:S01]  /*faa0*/  IMAD.MOV.U32 R5, RZ, RZ, -0x1 ;  /* 0xffffffffff057424 */ /* 0x000fe200078e00ff */
[----:B---3--:R-:W-:-:S04]  /*fab0*/  IADD3 R16, P5, R16, UR20, RZ ;  /* 0x0000001410107c10 */ /* 0x008fc8000ffbe0ff */
[----:B--2---:R-:W-:Y:S01]  /*fac0*/  IADD3.X R17, R17, UR15, RZ, P5, !PT ;  /* 0x0000000f11117c10 */ /* 0x004fe2000affe4ff */
[----:B------:R0:W-:Y:S01]  /*fad0*/  STL [R1+0x88], R16 ;  /* 0x0000881001007387 */ /* 0x0001e20000100800 */
[----:B------:R-:W-:-:S03]  /*fae0*/  ISETP.GE.U32.AND P1, PT, R16, UR6, PT ;  /* 0x0000000610007c0c */ /* 0x000fc6000bf26070 */
[----:B------:R0:W-:Y:S01]  /*faf0*/  STL [R1+0x84], R17 ;  /* 0x0000841101007387 */ /* 0x0001e20000100800 */
[----:B------:R-:W-:-:S03]  /*fb00*/  ISETP.GE.U32.AND.EX P1, PT, R17, UR7, PT, P1 ;  /* 0x0000000711007c0c */ /* 0x000fc6000bf26110 */
[----:B------:R0:W-:Y:S04]  /*fb10*/  STL [R1+0x8c], R5 ;  /* 0x00008c0501007387 */ /* 0x0001e80000100800 */
[----:B------:R0:W-:Y:S04]  /*fb20*/  STL [R1+0x90], R4 ;  /* 0x0000900401007387 */ /* 0x0001e80000100800 */
[----:B------:R0:W-:Y:S02]  /*fb30*/  STL [R1+0x7c], R3 ;  /* 0x00007c0301007387 */ /* 0x0001e40000100800 */
[----:B------:R-:W-:Y:S05]  /*fb40*/  @P1 BRA `(.L_x_312) ;  /* 0x00000004005c1947 */ /* 0x000fea0003800000 */
[----:B------:R-:W-:Y:S01]  /*fb50*/  ULDC.64 UR6, c[0x0][0x628] ;  /* 0x00018a0000067ab9 */ /* 0x000fe20000000a00 */
[----:B------:R-:W1:Y:S01]  /*fb60*/  S2R R13, SR_CTAID.X ;  /* 0x00000000000d7919 */ /* 0x000e620000002500 */
[----:B------:R-:W-:Y:S01]  /*fb70*/  ISETP.NE.U32.AND P1, PT, RZ, UR6, PT ;  /* 0x00000006ff007c0c */ /* 0x000fe2000bf25070 */
[----:B------:R-:W-:Y:S01]  /*fb80*/  ULDC UR8, c[0x0][0x630] ;  /* 0x00018c0000087ab9 */ /* 0x000fe20000000800 */
[----:B------:R-:W-:Y:S01]  /*fb90*/  IMAD.MOV.U32 R2, RZ, RZ, R16 ;  /* 0x000000ffff027224 */ /* 0x000fe200078e0010 */
[----:B------:R-:W2:Y:S01]  /*fba0*/  S2R R12, SR_CTAID.Y ;  /* 0x00000000000c7919 */ /* 0x000ea20000002600 */
[----:B------:R-:W-:Y:S01]  /*fbb0*/  ISETP.NE.AND.EX P1, PT, RZ, UR7, PT, P1 ;  /* 0x00000007ff007c0c */ /* 0x000fe2000bf25310 */
[----:B0-----:R-:W-:-:S12]  /*fbc0*/  IMAD.MOV.U32 R3, RZ, RZ, R17 ;  /* 0x000000ffff037224 */ /* 0x001fd800078e0011 */
[----:B------:R-:W-:Y:S05]  /*fbd0*/  @!P1 BRA `(.L_x_313) ;  /* 0x0000000000289947 */ /* 0x000fea0003800000 */
[----:B------:R-:W-:Y:S02]  /*fbe0*/  ULDC UR5, c[0x0][0x634] ;  /* 0x00018d0000057ab9 */ /* 0x000fe40000000800 */
[----:B------:R-:W-:-:S05]  /*fbf0*/  IADD3 R7, P1, R16, UR5, RZ ;  /* 0x0000000510077c10 */ /* 0x000fca000ff3e0ff */
[----:B------:R-:W-:-:S04]  /*fc00*/  IMAD.X R15, RZ, RZ, R17, P1 ;  /* 0x000000ffff0f7224 */ /* 0x000fc800008e0611 */
[----:B------:R-:W-:-:S04]  /*fc10*/  IMAD.WIDE.U32 R4, R15, UR6, RZ ;  /* 0x000000060f047c25 */ /* 0x000fc8000f8e00ff */
[----:B------:R-:W-:-:S04]  /*fc20*/  IMAD.WIDE.U32 R4, P1, R7, UR7, R4 ;  /* 0x0000000707047c25 */ /* 0x000fc8000f820004 */
[----:B------:R-:W-:-:S04]  /*fc30*/  IMAD.WIDE.U32 R6, R7, UR6, RZ ;  /* 0x0000000607067c25 */ /* 0x000fc8000f8e00ff */
[----:B------:R-:W-:Y:S01]  /*fc40*/  IMAD.X R3, RZ, RZ, RZ, P1 ;  /* 0x000000ffff037224 */ /* 0x000fe200008e06ff */
[----:B------:R-:W-:Y:S01]  /*fc50*/  IADD3 RZ, P1, R7, R4, RZ ;  /* 0x0000000407ff7210 */ /* 0x000fe20007f3e0ff */
[----:B------:R-:W-:-:S04]  /*fc60*/  IMAD.MOV.U32 R2, RZ, RZ, R5 ;  /* 0x000000ffff027224 */ /* 0x000fc800078e0005 */
[----:B------:R-:W-:-:S08]  /*fc70*/  IMAD.WIDE.U32.X R2, R15, UR7, R2, P1 ;  /* 0x000000070f027c25 */ /* 0x000fd000088e0402 */
.L_x_313:
[--C-:B------:R-:W-:Y:S01]  /*fc80*/  SHF.R.U64 R6, R2, UR8, R3.reuse ;  /* 0x0000000802067c19 */ /* 0x100fe20008001203 */
[----:B------:R-:W-:Y:S01]  /*fc90*/  ULDC.64 UR6, c[0x0][0x620] ;  /* 0x0001880000067ab9 */ /* 0x000fe20000000a00 */
[----:B------:R-:W-:Y:S01]  /*fca0*/  SHF.R.U32.HI R2, RZ, UR8, R3 ;  /* 0x00000008ff027c19 */ /* 0x000fe20008011603 */
[----:B------:R-:W-:Y:S01]  /*fcb0*/  IMAD.MOV.U32 R3, RZ, RZ, R17 ;  /* 0x000000ffff037224 */ /* 0x000fe200078e0011 */
[----:B------:R-:W-:Y:S01]  /*fcc0*/  IADD3 R5, P1, RZ, -R6, RZ ;  /* 0x80000006ff057210 */ /* 0x000fe20007f3e0ff */
[----:B------:R-:W-:Y:S01]  /*fcd0*/  ULDC UR5, c[0x0][0x150] ;  /* 0x0000540000057ab9 */ /* 0x000fe20000000800 */
[----:B-1----:R-:W-:Y:S01]  /*fce0*/  I2FP.F32.U32 R7, R13 ;  /* 0x0000000d00077245 */ /* 0x002fe20000201000 */
[----:B------:R-:W0:Y:S01]  /*fcf0*/  LDC R18, c[0x0][0x144] ;  /* 0x00005100ff127b82 */ /* 0x000e220000000800 */
[----:B------:R-:W-:Y:S01]  /*fd00*/  ULDC.64 UR8, c[0x0][0x640] ;  /* 0x0001900000087ab9 */ /* 0x000fe20000000a00 */
[----:B------:R-:W-:Y:S01]  /*fd10*/  IMAD.X R2, RZ, RZ, ~R2, P1 ;  /* 0x000000ffff027224 */ /* 0x000fe200008e0e02 */
[----:B------:R-:W-:-:S03]  /*fd20*/  ISETP.NE.U32.AND P1, PT, RZ, UR8, PT ;  /* 0x00000008ff007c0c */ /* 0x000fc6000bf25070 */
[----:B------:R-:W-:Y:S01]  /*fd30*/  IMAD R4, R2, UR6, RZ ;  /* 0x0000000602047c24 */ /* 0x000fe2000f8e02ff */
[----:B------:R-:W-:Y:S01]  /*fd40*/  ISETP.NE.AND.EX P1, PT, RZ, UR9, PT, P1 ;  /* 0x00000009ff007c0c */ /* 0x000fe2000bf25310 */
[----:B------:R-:W-:Y:S01]  /*fd50*/  IMAD.MOV.U32 R2, RZ, RZ, R16 ;  /* 0x000000ffff027224 */ /* 0x000fe200078e0010 */
[----:B------:R-:W1:Y:S03]  /*fd60*/  LDC R15, c[0x0][0x148] ;  /* 0x00005200ff0f7b82 */ /* 0x000e660000000800 */
[----:B------:R-:W-:Y:S01]  /*fd70*/  IMAD.WIDE.U32 R2, R5, UR6, R2 ;  /* 0x0000000605027c25 */ /* 0x000fe2000f8e0002 */
[----:B------:R-:W-:-:S03]  /*fd80*/  ULDC UR6, c[0x0][0x154] ;  /* 0x0000550000067ab9 */ /* 0x000fc60000000800 */
[----:B------:R-:W-:Y:S02]  /*fd90*/  IMAD R5, R5, UR7, R4 ;  /* 0x0000000705057c24 */ /* 0x000fe4000f8e0204 */
[----:B------:R-:W-:Y:S01]  /*fda0*/  FMUL R4, R7, UR5 ;  /* 0x0000000507047c20 */ /* 0x000fe20008400000 */
[----:B------:R-:W-:Y:S01]  /*fdb0*/  ULDC UR5, c[0x0][0x618] ;  /* 0x0001860000057ab9 */ /* 0x000fe20000000800 */
[----:B------:R-:W-:Y:S01]  /*fdc0*/  ULDC UR7, c[0x0][0x608] ;  /* 0x0001820000077ab9 */ /* 0x000fe20000000800 */
[----:B------:R-:W-:-:S03]  /*fdd0*/  IMAD.IADD R3, R3, 0x1, R5 ;  /* 0x0000000103037824 */ /* 0x000fc600078e0205 */
[----:B------:R-:W3:Y:S02]  /*fde0*/  F2I.U32.TRUNC.NTZ R4, R4 ;  /* 0x0000000400047305 */ /* 0x000ee4000020f000 */
[----:B------:R-:W-:Y:S02]  /*fdf0*/  SHF.R.U64 R7, R2, UR5, R3 ;  /* 0x0000000502077c19 */ /* 0x000fe40008001203 */
[----:B--2---:R-:W-:-:S05]  /*fe00*/  I2FP.F32.U32 R2, R12 ;  /* 0x0000000c00027245 */ /* 0x004fca0000201000 */
[----:B------:R-:W-:Y:S01]  /*fe10*/  FMUL R5, R2, UR6 ;  /* 0x0000000602057c20 */ /* 0x000fe20008400000 */
[----:B------:R-:W-:Y:S01]  /*fe20*/  SHF.R.U32.HI R2, RZ, UR5, R3 ;  /* 0x00000005ff027c19 */ /* 0x000fe20008011603 */
[----:B------:R-:W-:Y:S02]  /*fe30*/  ULDC UR5, c[0x0][0x658] ;  /* 0x0001960000057ab9 */ /* 0x000fe40000000800 */
[----:B------:R2:W4:Y:S01]  /*fe40*/  F2I.U32.TRUNC.NTZ R17, R5 ;  /* 0x0000000500117305 */ /* 0x000522000020f000 */
[--C-:B------:R-:W-:Y:S02]  /*fe50*/  SHF.R.U64 R16, R7, UR7, R2.reuse ;  /* 0x0000000707107c19 */ /* 0x100fe40008001202 */
[----:B------:R-:W-:Y:S01]  /*fe60*/  SHF.R.U32.HI R3, RZ, UR7, R2 ;  /* 0x00000007ff037c19 */ /* 0x000fe20008011602 */
[----:B---3--:R-:W-:-:S03]  /*fe70*/  IMAD.MOV R2, RZ, RZ, -R4 ;  /* 0x000000ffff027224 */ /* 0x008fc600078e0a04 */
[----:B------:R-:W-:Y:S01]  /*fe80*/  SHF.R.U64 R14, R16, UR5, R3 ;  /* 0x00000005100e7c19 */ /* 0x000fe20008001203 */
[----:B0-----:R-:W-:Y:S01]  /*fe90*/  IMAD R18, R18, R2, R13 ;  /* 0x0000000212127224 */ /* 0x001fe200078e020d */
[----:B------:R-:W-:-:S03]  /*fea0*/  SHF.R.U32.HI R4, RZ, UR5, R3 ;  /* 0x00000005ff047c19 */ /* 0x000fc60008011603 */
[----:B------:R-:W-:Y:S02]  /*feb0*/  IMAD.MOV.U32 R2, RZ, RZ, R14 ;  /* 0x000000ffff027224 */ /* 0x000fe400078e000e */
[----:B------:R-:W-:Y:S01]  /*fec0*/  IMAD.MOV.U32 R3, RZ, RZ, R4 ;  /* 0x000000ffff037224 */ /* 0x000fe200078e0004 */
[----:B--2-4-:R-:W-:Y:S06]  /*fed0*/  @!P1 BRA `(.L_x_314) ;  /* 0x0000000000289947 */ /* 0x014fec0003800000 */
[----:B------:R-:W-:Y:S02]  /*fee0*/  ULDC UR5, c[0x0][0x64c] ;  /* 0x0001930000057ab9 */ /* 0x000fe40000000800 */
[----:B------:R-:W-:-:S05]  /*fef0*/  IADD3 R3, P1, R14, UR5, RZ ;  /* 0x000000050e037c10 */ /* 0x000fca000ff3e0ff */
[----:B------:R-:W-:-:S04]  /*ff00*/  IMAD.X R13, RZ, RZ, R4, P1 ;  /* 0x000000ffff0d7224 */ /* 0x000fc800008e0604 */
[----:B------:R-:W-:-:S04]  /*ff10*/  IMAD.WIDE.U32 R4, R13, UR8, RZ ;  /* 0x000000080d047c25 */ /* 0x000fc8000f8e00ff */
[----:B------:R-:W-:-:S04]  /*ff20*/  IMAD.WIDE.U32 R4, P1, R3, UR9, R4 ;  /* 0x0000000903047c25 */ /* 0x000fc8000f820004 */
[----:B------:R-:W-:-:S04]  /*ff30*/  IMAD.WIDE.U32 R2, R3, UR8, RZ ;  /* 0x0000000803027c25 */ /* 0x000fc8000f8e00ff */
[----:B------:R-:W-:Y:S01]  /*ff40*/  IMAD.MOV.U32 R2, RZ, RZ, R5 ;  /* 0x000000ffff027224 */ /* 0x000fe200078e0005 */
[----:B------:R-:W-:Y:S01]  /*ff50*/  IADD3 RZ, P4, R3, R4, RZ ;  /* 0x0000000403ff7210 */ /* 0x000fe20007f9e0ff */
[----:B------:R-:W-:-:S04]  /*ff60*/  IMAD.X R3, RZ, RZ, RZ, P1 ;  /* 0x000000ffff037224 */ /* 0x000fc800008e06ff */
[----:B------:R-:W-:-:S08]  /*ff70*/  IMAD.WIDE.U32.X R2, R13, UR9, R2, P4 ;  /* 0x000000090d027c25 */ /* 0x000fd0000a0e0402 */
.L_x_314:
[----:B------:R-:W-:Y:S01]  /*ff80*/  ULDC UR5, c[0x0][0x648] ;  /* 0x0001920000057ab9 */ /* 0x000fe20000000800 */
[----:B------:R-:W-:Y:S01]  /*ff90*/  LOP3.LUT R16, R16, UR19, RZ, 0xc0, !PT ;  /* 0x0000001310107c12 */ /* 0x000fe2000f8ec0ff */
[----:B------:R-:W-:Y:S01]  /*ffa0*/  IMAD.MOV R17, RZ, RZ, -R17 ;  /* 0x000000ffff117224 */ /* 0x000fe200078e0a11 */
[----:B------:R-:W-:Y:S01]  /*ffb0*/  SHF.R.U64 R3, R2, UR5, R3 ;  /* 0x0000000502037c19 */ /* 0x000fe20008001203 */
[----:B------:R-:W-:Y:S01]  /*ffc0*/  ULDC UR5, c[0x0][0x638] ;  /* 0x00018e0000057ab9 */ /* 0x000fe20000000800 */
[----:B------:R-:W-:Y:S01]  /*ffd0*/  LOP3.LUT R7, R7, UR4, RZ, 0xc0, !PT ;  /* 0x0000000407077c12 */ /* 0x000fe2000f8ec0ff */
[----:B-1----:R-:W-:Y:S01]  /*ffe0*/  @P2 IMAD R18, R15, R17, R12 ;  /* 0x000000110f122224 */ /* 0x002fe200078e020c */
[----:B------:R-:W-:Y:S01]  /*fff0*/  ULDC UR6, c[0x0][0x610] ;  /* 0x0001840000067ab9 */ /* 0x000fe20000000800 */
[----:B------:R-:W-:Y:S02]  /*10000*/  IMAD.MOV R5, RZ, RZ, -R3 ;  /* 0x000000ffff057224 */ /* 0x000fe400078e0a03 */
[----:B------:R-:W-:-:S02]  /*10010*/  IMAD R3, R3, UR22, R16 ;  /* 0x0000001603037c24 */ /* 0x000fc4000f8e0210 */
[----:B------:R-:W-:Y:S01]  /*10020*/  IMAD R14, R5, UR5, R14 ;  /* 0x00000005050e7c24 */ /* 0x000fe2000f8e020e */
[----:B------:R-:W-:Y:S01]  /*10030*/  ULDC UR5, c[0x0][0x600] ;  /* 0x0001800000057ab9 */ /* 0x000fe20000000800 */
[----:B------:R-:W-:Y:S02]  /*10040*/  IMAD R3, R3, UR6, R18 ;  /* 0x0000000603037c24 */ /* 0x000fe4000f8e0212 */
[----:B------:R-:W-:Y:S02]  /*10050*/  IMAD R14, R14, UR5, R7 ;  /* 0x000000050e0e7c24 */ /* 0x000fe4000f8e0207 */
[----:B------:R-:W-:-:S03]  /*10060*/  IMAD.MOV.U32 R2, RZ, RZ, 0x1 ;  /* 0x00000001ff027424 */ /* 0x000fc600078e00ff */
[----:B------:R-:W-:Y:S02]  /*10070*/  SEL R4, R14, R3, !P2 ;  /* 0x000000030e047207 */ /* 0x000fe40005000000 */
[----:B------:R-:W-:-:S03]  /*10080*/  SEL R3, R3, R14, !P2 ;  /* 0x0000000e03037207 */ /* 0x000fc60005000000 */
[----:B------:R1:W-:Y:S04]  /*10090*/  STL [R1+0x90], R4 ;  /* 0x0000900401007387 */ /* 0x0003e80000100800 */
[----:B------:R1:W-:Y:S04]  /*100a0*/  STL [R1+0x7c], R6 ;  /* 0x00007c0601007387 */ /* 0x0003e80000100800 */
[----:B------:R1:W-:Y:S02]  /*100b0*/  STL [R1+0x8c], R3 ;  /* 0x00008c0301007387 */ /* 0x0003e40000100800 */
.L_x_312:
[----:B------:R-:W-:Y:S05]  /*100c0*/  BSYNC B1 ;  /* 0x0000000000017941 */ /* 0x000fea0003800000 */
.L_x_311:
[----:B------:R-:W-:-:S13]  /*100d0*/  LOP3.LUT P1, RZ, R2, 0xff, RZ, 0xc0, !PT ;  /* 0x000000ff02ff7812 */ /* 0x000fda000782c0ff */
[----:B------:R-:W-:Y:S05]  /*100e0*/  @P1 BRA `(.L_x_315) ;  /* 0xfffffff400001947 */ /* 0x000fea000383ffff */
[----:B------:R-:W-:Y:S05]  /*100f0*/  BSYNC B0 ;  /* 0x0000000000007941 */ /* 0x000fea0003800000 */
.L_x_303:
[----:B------:R-:W-:-:S03]  /*10100*/  UMOV UR5, 0xffffffff ;  /* 0xffffffff00057882 */ /* 0x000fc60000000000 */
[----:B------:R-:W-:Y:S05]  /*10110*/  BRA.DIV UR5, `(.L_x_316) ;  /* 0x0000000e05e07947 */ /* 0x000fea000b800000 */
[----:B------:R-:W-:-:S13]  /*10120*/  ELECT P0, URZ, PT ;  /* 0x00000000003f782f */ /* 0x000fda0003800000 */
.L_x_350:
[----:B------:R-:W-:Y:S04]  /*10130*/  BSSY B0, `(.L_x_317) ;  /* 0x00000ce000007945 */ /* 0x000fe80003800000 */
[----:B------:R-:W-:Y:S05]  /*10140*/  @!P0 BRA `(.L_x_318) ;  /* 0x0000000c00308947 */ /* 0x000fea0003800000 */
[----:B------:R-:W-:-:S04]  /*10150*/  ULOP3.LUT UR5, UR13, 0x2, URZ, 0xfc, !UPT ;  /* 0x000000020d057892 */ /* 0x000fc8000f8efc3f */
[----:B------:R-:W-:-:S06]  /*10160*/  UISETP.NE.AND UP0, UPT, UR5, 0x3, UPT ;  /* 0x000000030500788c */ /* 0x000fcc000bf05270 */
[----:B------:R-:W-:-:S13]  /*10170*/  PLOP3.LUT P0, PT, PT, PT, UP0, 0x80, 0x0 ;  /* 0x000000000000781c */ /* 0x000fda0003f0f008 */
[----:B------:R-:W-:Y:S05]  /*10180*/  @!P0 BRA `(.L_x_319) ;  /* 0x0000000000048947 */ /* 0x000fea0003800000 */
[----:B------:R-:W-:Y:S01]  /*10190*/  BPT.TRAP 0x1 ;  /* 0x000000040000795c */ /* 0x000fe20000300000 */
.L_x_319:
[----:B01----:R-:W0:Y:S01]  /*101a0*/  S2R R3, SR_CgaCtaId ;  /* 0x0000000000037919 */ /* 0x003e220000008800 */
[----:B------:R-:W-:-:S04]  /*101b0*/  MOV R2, 0x400 ;  /* 0x0000040000027802 */ /* 0x000fc80000000f00 */
[----:B0-----:R-:W-:Y:S02]  /*101c0*/  LEA R3, R3, R2, 0x18 ;  /* 0x0000000203037211 */ /* 0x001fe400078ec0ff */
[----:B------:R-:W-:-:S03]  /*101d0*/  SHF.L.U32 R2, R0, 0x1f, RZ ;  /* 0x0000001f00027819 */ /* 0x000fc600000006ff */
[----:B------:R-:W-:-:S04]  /*101e0*/  VIADD R3, R3, 0xb0 ;  /* 0x000000b003037836 */ /* 0x000fc80000000000 */
[C---:B------:R-:W-:Y:S02]  /*101f0*/  IMAD R7, R8.reuse, 0x8, R3 ;  /* 0x0000000808077824 */ /* 0x040fe400078e0203 */
[----:B------:R-:W-:Y:S02]  /*10200*/  VIADD R8, R8, 0x1 ;  /* 0x0000000108087836 */ /* 0x000fe40000000000 */
[----:B------:R-:W0:Y:S03]  /*10210*/  SYNCS.PHASECHK.TRANS64.TRYWAIT P0, [R7+URZ], R2 ;  /* 0x00000002070075a7 */ /* 0x000e26000800017f */
[----:B------:R-:W-:-:S04]  /*10220*/  ISETP.NE.AND P1, PT, R8, 0x16, PT ;  /* 0x000000160800780c */ /* 0x000fc80003f25270 */
[----:B------:R-:W-:Y:S02]  /*10230*/  SEL R5, RZ, 0x1, P1 ;  /* 0x00000001ff057807 */ /* 0x000fe40000800000 */
[----:B------:R-:W-:Y:S02]  /*10240*/  SEL R8, R8, RZ, P1 ;  /* 0x000000ff08087207 */ /* 0x000fe40000800000 */
[----:B------:R-:W-:-:S03]  /*10250*/  LOP3.LUT R5, R0, R5, RZ, 0x3c, !PT ;  /* 0x0000000500057212 */ /* 0x000fc600078e3cff */
[----:B------:R-:W-:Y:S01]  /*10260*/  IMAD R9, R8, 0x8, R3 ;  /* 0x0000000808097824 */ /* 0x000fe200078e0203 */
[----:B------:R-:W-:Y:S01]  /*10270*/  SHF.L.U32 R4, R5, 0x1f, RZ ;  /* 0x0000001f05047819 */ /* 0x000fe200000006ff */
[----:B0-----:R-:W-:Y:S06]  /*10280*/  @!P0 BRA `(.L_x_320) ;  /* 0x0000000c00a88947 */ /* 0x001fec0003800000 */
.L_x_351:
[----:B------:R-:W1:Y:S01]  /*10290*/  SYNCS.PHASECHK.TRANS64.TRYWAIT P0, [R9+URZ], R4 ;  /* 0x00000004090075a7 */ /* 0x000e62000800017f */
[----:B------:R-:W-:-:S05]  /*102a0*/  VIADD R0, R8, 0x1 ;  /* 0x0000000108007836 */ /* 0x000fca0000000000 */
[----:B------:R-:W-:-:S04]  /*102b0*/  ISETP.NE.AND P1, PT, R0, 0x16, PT ;  /* 0x000000160000780c */ /* 0x000fc80003f25270 */
[----:B0-----:R-:W-:Y:S02]  /*102c0*/  SEL R2, RZ, 0x1, P1 ;  /* 0x00000001ff027807 */ /* 0x001fe40000800000 */
[----:B------:R-:W-:Y:S02]  /*102d0*/  SEL R0, R0, RZ, P1 ;  /* 0x000000ff00007207 */ /* 0x000fe40000800000 */
[----:B------:R-:W-:-:S03]  /*102e0*/  LOP3.LUT R7, R5, R2, RZ, 0x3c, !PT ;  /* 0x0000000205077212 */ /* 0x000fc600078e3cff */
[----:B------:R-:W-:Y:S01]  /*102f0*/  IMAD R6, R0, 0x8, R3 ;  /* 0x0000000800067824 */ /* 0x000fe200078e0203 */
[----:B------:R-:W-:Y:S01]  /*10300*/  SHF.L.U32 R5, R7, 0x1f, RZ ;  /* 0x0000001f07057819 */ /* 0x000fe200000006ff */
[----:B-1----:R-:W-:Y:S06]  /*10310*/  @!P0 BRA `(.L_x_321) ;  /* 0x0000000c00988947 */ /* 0x002fec0003800000 */
.L_x_352:
[----:B------:R-:W1:Y:S01]  /*10320*/  SYNCS.PHASECHK.TRANS64.TRYWAIT P0, [R6+URZ], R5 ;  /* 0x00000005060075a7 */ /* 0x000e62000800017f */
[----:B------:R-:W-:-:S05]  /*10330*/  VIADD R0, R0, 0x1 ;  /* 0x0000000100007836 */ /* 0x000fca0000000000 */
[----:B------:R-:W-:-:S04]  /*10340*/  ISETP.NE.AND P1, PT, R0, 0x16, PT ;  /* 0x000000160000780c */ /* 0x000fc80003f25270 */
[----:B------:R-:W-:Y:S02]  /*10350*/  SEL R2, RZ, 0x1, P1 ;  /* 0x00000001ff027807 */ /* 0x000fe40000800000 */
[----:B------:R-:W-:Y:S02]  /*10360*/  SEL R0, R0, RZ, P1 ;  /* 0x000000ff00007207 */ /* 0x000fe40000800000 */
[----:B------:R-:W-:-:S03]  /*10370*/  LOP3.LUT R7, R7, R2, RZ, 0x3c, !PT ;  /* 0x0000000207077212 */ /* 0x000fc600078e3cff */
[----:B0-----:R-:W-:Y:S01]  /*10380*/  IMAD R9, R0, 0x8, R3 ;  /* 0x0000000800097824 */ /* 0x001fe200078e0203 */
[----:B------:R-:W-:Y:S01]  /*10390*/  SHF.L.U32 R4, R7, 0x1f, RZ ;  /* 0x0000001f07047819 */ /* 0x000fe200000006ff */
[----:B-1----:R-:W-:Y:S06]  /*103a0*/  @!P0 BRA `(.L_x_322) ;  /* 0x0000000c00888947 */ /* 0x002fec0003800000 */
.L_x_353:
        /* <DEDUP_REMOVED lines=9> */
.L_x_354:
        /* <DEDUP_REMOVED lines=9> */
.L_x_355:
        /* <DEDUP_REMOVED lines=9> */
.L_x_356:
        /* <DEDUP_REMOVED lines=9> */
.L_x_357:
        /* <DEDUP_REMOVED lines=9> */
.L_x_358:
        /* <DEDUP_REMOVED lines=9> */
.L_x_359:
        /* <DEDUP_REMOVED lines=9> */
.L_x_360:
        /* <DEDUP_REMOVED lines=9> */
.L_x_361:
        /* <DEDUP_REMOVED lines=9> */
.L_x_362:
        /* <DEDUP_REMOVED lines=9> */
.L_x_363:
        /* <DEDUP_REMOVED lines=9> */
.L_x_364:
        /* <DEDUP_REMOVED lines=9> */
.L_x_365:
        /* <DEDUP_REMOVED lines=9> */
.L_x_366:
        /* <DEDUP_REMOVED lines=9> */
.L_x_367:
        /* <DEDUP_REMOVED lines=9> */
.L_x_368:
        /* <DEDUP_REMOVED lines=9> */
.L_x_369:
        /* <DEDUP_REMOVED lines=9> */
.L_x_370:
[----:B------:R-:W1:Y:S01]  /*10d40*/  SYNCS.PHASECHK.TRANS64.TRYWAIT P0, [R6+URZ], R5 ;  /* 0x00000005060075a7 */ /* 0x000e62000800017f */
[----:B------:R-:W-:-:S05]  /*10d50*/  VIADD R0, R0, 0x1 ;  /* 0x0000000100007836 */ /* 0x000fca0000000000 */
[----:B------:R-:W-:-:S04]  /*10d60*/  ISETP.NE.AND P1, PT, R0, 0x16, PT ;  /* 0x000000160000780c */ /* 0x000fc80003f25270 */
[----:B------:R-:W-:Y:S02]  /*10d70*/  SEL R2, RZ, 0x1, P1 ;  /* 0x00000001ff027807 */ /* 0x000fe40000800000 */
[----:B------:R-:W-:Y:S02]  /*10d80*/  SEL R0, R0, RZ, P1 ;  /* 0x000000ff00007207 */ /* 0x000fe40000800000 */
[----:B------:R-:W-:Y:S01]  /*10d90*/  LOP3.LUT R2, R7, R2, RZ, 0x3c, !PT ;  /* 0x0000000207027212 */ /* 0x000fe200078e3cff */
[----:B-1----:R-:W-:Y:S06]  /*10da0*/  @!P0 BRA `(.L_x_340) ;  /* 0x0000000800708947 */ /* 0x002fec0003800000 */
.L_x_371:
[----:B------:R-:W-:Y:S01]  /*10db0*/  IMAD R3, R0, 0x8, R3 ;  /* 0x0000000800037824 */ /* 0x000fe200078e0203 */
[----:B------:R-:W-:-:S07]  /*10dc0*/  SHF.L.U32 R0, R2, 0x1f, RZ ;  /* 0x0000001f02007819 */ /* 0x000fce00000006ff */
.L_x_341:
[----:B--2---:R2:W3:Y:S02]  /*10dd0*/  SYNCS.PHASECHK.TRANS64.TRYWAIT P0, [R3+URZ], R0 ;  /* 0x00000000030075a7 */ /* 0x0044e4000800017f */
[----:B---3--:R-:W-:Y:S05]  /*10de0*/  @!P0 NANOSLEEP.SYNCS 0x989680 ;  /* 0x009896800000895d */ /* 0x008fea0003900000 */
[----:B------:R-:W3:Y:S02]  /*10df0*/  @!P0 SYNCS.PHASECHK.TRANS64 P0, [R3+URZ], R0 ;  /* 0x00000000030085a7 */ /* 0x000ee4000800007f */
[----:B---3--:R-:W-:Y:S05]  /*10e00*/  @!P0 BRA `(.L_x_341) ;  /* 0xfffffffc00f08947 */ /* 0x008fea000383ffff */
.L_x_318:
[----:B------:R-:W-:Y:S05]  /*10e10*/  BSYNC B0 ;  /* 0x0000000000007941 */ /* 0x000fea0003800000 */
.L_x_317:
[----:B------:R-:W-:Y:S05]  /*10e20*/  EXIT ;  /* 0x000000000000794d */ /* 0x000fea0003800000 */
.L_x_20:
[----:B----4-:R-:W-:-:S04]  /*10e30*/  IMAD.U32 R3, RZ, RZ, UR17 ;  /* 0x00000011ff037e24 */ /* 0x010fc8000f8e00ff */
[----:B------:R4:W0:Y:S03]  /*10e40*/  SYNCS.PHASECHK.TRANS64.TRYWAIT P0, [R3+URZ+-0x8], R0 ;  /* 0xfffff800030075a7 */ /* 0x000826000800017f */
[----:B0-----:R-:W-:Y:S05]  /*10e50*/  @!P0 NANOSLEEP.SYNCS 0x989680 ;  /* 0x009896800000895d */ /* 0x001fea0003900000 */
[----:B------:R-:W0:Y:S02]  /*10e60*/  @!P0 SYNCS.PHASECHK.TRANS64 P0, [R3+URZ+-0x8], R0 ;  /* 0xfffff800030085a7 */ /* 0x000e24000800007f */
[----:B0-----:R-:W-:Y:S05]  /*10e70*/  @!P0 BRA `(.L_x_20) ;  /* 0xfffffffc00ec8947 */ /* 0x001fea000383ffff */
[----:B------:R-:W-:Y:S05]  /*10e80*/  BRA `(.L_x_342) ;  /* 0xffffff0c000c7947 */ /* 0x000fea000383ffff */
.L_x_25:
[----:B-1----:R-:W-:-:S04]  /*10e90*/  IMAD.U32 R3, RZ, RZ, UR6 ;  /* 0x00000006ff037e24 */ /* 0x002fc8000f8e00ff */
[----:B------:R1:W2:Y:S03]  /*10ea0*/  SYNCS.PHASECHK.TRANS64.TRYWAIT P0, [R3+URZ], R0 ;  /* 0x00000000030075a7 */ /* 0x0002a6000800017f */
[----:B--2---:R-:W-:Y:S05]  /*10eb0*/  @!P0 NANOSLEEP.SYNCS 0x989680 ;  /* 0x009896800000895d */ /* 0x004fea0003900000 */
[----:B------:R-:W2:Y:S02]  /*10ec0*/  @!P0 SYNCS.PHASECHK.TRANS64 P0, [R3+URZ], R0 ;  /* 0x00000000030085a7 */ /* 0x000ea4000800007f */
[----:B--2---:R-:W-:Y:S05]  /*10ed0*/  @!P0 BRA `(.L_x_25) ;  /* 0xfffffffc00ec8947 */ /* 0x004fea000383ffff */
[----:B------:R-:W-:Y:S05]  /*10ee0*/  BRA `(.L_x_24) ;  /* 0xffffff1400787947 */ /* 0x000fea000383ffff */
.L_x_31:
[----:B-----5:R1:W-:Y:S02]  /*10ef0*/  STL [R1+0xa4], R0 ;  /* 0x0000a40001007387 */ /* 0x0203e40000100800 */
[----:B-1----:R-:W-:-:S04]  /*10f00*/  IMAD.U32 R0, RZ, RZ, UR9 ;  /* 0x00000009ff007e24 */ /* 0x002fc8000f8e00ff */
[----:B------:R1:W3:Y:S03]  /*10f10*/  SYNCS.PHASECHK.TRANS64.TRYWAIT P0, [R0+URZ], R229 ;  /* 0x000000e5000075a7 */ /* 0x0002e6000800017f */
[----:B---3--:R-:W-:Y:S05]  /*10f20*/  @!P0 NANOSLEEP.SYNCS 0x989680 ;  /* 0x009896800000895d */ /* 0x008fea0003900000 */
[----:B------:R1:W3:Y:S02]  /*10f30*/  @!P0 SYNCS.PHASECHK.TRANS64 P0, [R0+URZ], R229 ;  /* 0x000000e5000085a7 */ /* 0x0002e4000800007f */
[----:B-1----:R1:W5:Y:S02]  /*10f40*/  LDL.LU R0, [R1+0xa4] ;  /* 0x0000a40001007983 */ /* 0x0023640000300800 */
[----:B-1-3--:R-:W-:Y:S05]  /*10f50*/  @!P0 BRA `(.L_x_31) ;  /* 0xfffffffc00e48947 */ /* 0x00afea000383ffff */
[----:B------:R-:W-:Y:S05]  /*10f60*/  BRA `(.L_x_30) ;  /* 0xffffff2400cc7947 */ /* 0x000fea000383ffff */
.L_x_39:
[----:B0-----:R-:W-:-:S04]  /*10f70*/  IMAD.U32 R25, RZ, RZ, UR17 ;  /* 0x00000011ff197e24 */ /* 0x001fc8000f8e00ff */
[----:B------:R0:W3:Y:S03]  /*10f80*/  SYNCS.PHASECHK.TRANS64.TRYWAIT P0, [R25+URZ+0x8], R24 ;  /* 0x00000818190075a7 */ /* 0x0000e6000800017f */
[----:B---3--:R-:W-:Y:S05]  /*10f90*/  @!P0 NANOSLEEP.SYNCS 0x989680 ;  /* 0x009896800000895d */ /* 0x008fea0003900000 */
[----:B------:R-:W3:Y:S02]  /*10fa0*/  @!P0 SYNCS.PHASECHK.TRANS64 P0, [R25+URZ+0x8], R24 ;  /* 0x00000818190085a7 */ /* 0x000ee4000800007f */
[----:B---3--:R-:W-:Y:S05]  /*10fb0*/  @!P0 BRA `(.L_x_39) ;  /* 0xfffffffc00ec8947 */ /* 0x008fea000383ffff */
[----:B------:R-:W-:Y:S05]  /*10fc0*/  BRA `(.L_x_343) ;  /* 0xffffff4800d07947 */ /* 0x000fea000383ffff */
.L_x_304:
[----:B------:R-:W-:Y:S01]  /*10fd0*/  BSSY B1, `(.L_x_344) ;  /* 0x0000006000017945 */ /* 0x000fe20003800000 */
[----:B------:R-:W-:-:S07]  /*10fe0*/  IMAD.MOV.U32 R2, RZ, RZ, -0x1 ;  /* 0xffffffffff027424 */ /* 0x000fce00078e00ff */
[----:B------:R-:W-:Y:S05]  /*10ff0*/  WARPSYNC.COLLECTIVE R2, `(.L_x_345) ;  /* 0x00000000020c7348 */ /* 0x000fea0003c00000 */
[----:B------:R-:W-:Y:S02]  /*11000*/  ELECT P1, UR62, PT ;  /* 0x00000000003e782f */ /* 0x000fe40003820000 */
[----:B------:R-:W-:Y:S01]  /*11010*/  MOV R2, UR62 ;  /* 0x0000003e00027c02 */ /* 0x000fe20008000f00 */
[----:B------:R-:W-:Y:S10]  /*11020*/  ENDCOLLECTIVE ;  /* 0x000000000000791b */ /* 0x000ff40003800000 */
.L_x_345:
[----:B------:R-:W-:Y:S05]  /*11030*/  BSYNC B1 ;  /* 0x0000000000017941 */ /* 0x000fea0003800000 */
.L_x_344:
[----:B------:R-:W-:Y:S05]  /*11040*/  BRA `(.L_x_346) ;  /* 0xffffffe400347947 */ /* 0x000fea000383ffff */
.L_x_307:
[----:B0-----:R0:W1:Y:S02]  /*11050*/  SYNCS.PHASECHK.TRANS64.TRYWAIT P1, [R12+URZ+0xb0], R3 ;  /* 0x0000b0030c0075a7 */ /* 0x001064000802017f */
[----:B-1----:R-:W-:Y:S05]  /*11060*/  @!P1 NANOSLEEP.SYNCS 0x989680 ;  /* 0x009896800000995d */ /* 0x002fea0003900000 */
[----:B------:R-:W1:Y:S02]  /*11070*/  @!P1 SYNCS.PHASECHK.TRANS64 P1, [R12+URZ+0xb0], R3 ;  /* 0x0000b0030c0095a7 */ /* 0x000e64000802007f */
[----:B-1----:R-:W-:Y:S05]  /*11080*/  @!P1 BRA `(.L_x_307) ;  /* 0xfffffffc00f09947 */ /* 0x002fea000383ffff */
[----:B------:R-:W-:Y:S05]  /*11090*/  BRA `(.L_x_347) ;  /* 0xffffffe400707947 */ /* 0x000fea000383ffff */
.L_x_316:
[----:B------:R-:W-:Y:S01]  /*110a0*/  BSSY B0, `(.L_x_348) ;  /* 0x0000006000007945 */ /* 0x000fe20003800000 */
[----:B------:R-:W-:-:S07]  /*110b0*/  IMAD.MOV.U32 R2, RZ, RZ, -0x1 ;  /* 0xffffffffff027424 */ /* 0x000fce00078e00ff */
[----:B01----:R-:W-:Y:S05]  /*110c0*/  WARPSYNC.COLLECTIVE R2, `(.L_x_349) ;  /* 0x00000000020c7348 */ /* 0x003fea0003c00000 */
[----:B------:R-:W-:Y:S02]  /*110d0*/  ELECT P1, UR62, PT ;  /* 0x00000000003e782f */ /* 0x000fe40003820000 */
[----:B------:R-:W-:Y:S01]  /*110e0*/  MOV R2, UR62 ;  /* 0x0000003e00027c02 */ /* 0x000fe20008000f00 */
[----:B01----:R-:W-:Y:S10]  /*110f0*/  ENDCOLLECTIVE ;  /* 0x000000000000791b */ /* 0x003ff40003800000 */
.L_x_349:
[----:B------:R-:W-:Y:S05]  /*11100*/  BSYNC B0 ;  /* 0x0000000000007941 */ /* 0x000fea0003800000 */
.L_x_348:
[----:B------:R-:W-:Y:S01]  /*11110*/  PLOP3.LUT P0, PT, P1, PT, PT, 0x80, 0x0 ;  /* 0x000000000000781c */ /* 0x000fe20000f0f070 */
[----:B------:R-:W-:-:S12]  /*11120*/  BRA `(.L_x_350) ;  /* 0xfffffff000007947 */ /* 0x000fd8000383ffff */
.L_x_320:
[----:B0-----:R0:W1:Y:S02]  /*11130*/  SYNCS.PHASECHK.TRANS64.TRYWAIT P0, [R7+URZ], R2 ;  /* 0x00000002070075a7 */ /* 0x001064000800017f */
[----:B-1----:R-:W-:Y:S05]  /*11140*/  @!P0 NANOSLEEP.SYNCS 0x989680 ;  /* 0x009896800000895d */ /* 0x002fea0003900000 */
[----:B------:R-:W1:Y:S02]  /*11150*/  @!P0 SYNCS.PHASECHK.TRANS64 P0, [R7+URZ], R2 ;  /* 0x00000002070085a7 */ /* 0x000e64000800007f */
[----:B-1----:R-:W-:Y:S05]  /*11160*/  @!P0 BRA `(.L_x_320) ;  /* 0xfffffffc00f08947 */ /* 0x002fea000383ffff */
[----:B------:R-:W-:Y:S05]  /*11170*/  BRA `(.L_x_351) ;  /* 0xfffffff000447947 */ /* 0x000fea000383ffff */
.L_x_321:
[----:B0-----:R0:W1:Y:S02]  /*11180*/  SYNCS.PHASECHK.TRANS64.TRYWAIT P0, [R9+URZ], R4 ;  /* 0x00000004090075a7 */ /* 0x001064000800017f */
[----:B-1----:R-:W-:Y:S05]  /*11190*/  @!P0 NANOSLEEP.SYNCS 0x989680 ;  /* 0x009896800000895d */ /* 0x002fea0003900000 */
[----:B------:R-:W1:Y:S02]  /*111a0*/  @!P0 SYNCS.PHASECHK.TRANS64 P0, [R9+URZ], R4 ;  /* 0x00000004090085a7 */ /* 0x000e64000800007f */
[----:B-1----:R-:W-:Y:S05]  /*111b0*/  @!P0 BRA `(.L_x_321) ;  /* 0xfffffffc00f08947 */ /* 0x002fea000383ffff */
[----:B------:R-:W-:Y:S05]  /*111c0*/  BRA `(.L_x_352) ;  /* 0xfffffff000547947 */ /* 0x000fea000383ffff */
.L_x_322:
[----:B0-----:R0:W1:Y:S02]  /*111d0*/  SYNCS.PHASECHK.TRANS64.TRYWAIT P0, [R6+URZ], R5 ;  /* 0x00000005060075a7 */ /* 0x001064000800017f */
[----:B-1----:R-:W-:Y:S05]  /*111e0*/  @!P0 NANOSLEEP.SYNCS 0x989680 ;  /* 0x009896800000895d */ /* 0x002fea0003900000 */
[----:B------:R-:W1:Y:S02]  /*111f0*/  @!P0 SYNCS.PHASECHK.TRANS64 P0, [R6+URZ], R5 ;  /* 0x00000005060085a7 */ /* 0x000e64000800007f */
[----:B-1----:R-:W-:Y:S05]  /*11200*/  @!P0 BRA `(.L_x_322) ;  /* 0xfffffffc00f08947 */ /* 0x002fea000383ffff */
[----:B------:R-:W-:Y:S05]  /*11210*/  BRA `(.L_x_353) ;  /* 0xfffffff000647947 */ /* 0x000fea000383ffff */
.L_x_323:
[----:B0-----:R0:W1:Y:S02]  /*11220*/  SYNCS.PHASECHK.TRANS64.TRYWAIT P0, [R9+URZ], R4 ;  /* 0x00000004090075a7 */ /* 0x001064000800017f */
[----:B-1----:R-:W-:Y:S05]  /*11230*/  @!P0 NANOSLEEP.SYNCS 0x989680 ;  /* 0x009896800000895d */ /* 0x002fea0003900000 */
[----:B------:R-:W1:Y:S02]  /*11240*/  @!P0 SYNCS.PHASECHK.TRANS64 P0, [R9+URZ], R4 ;  /* 0x00000004090085a7 */ /* 0x000e64000800007f */
[----:B-1----:R-:W-:Y:S05]  /*11250*/  @!P0 BRA `(.L_x_323) ;  /* 0xfffffffc00f08947 */ /* 0x002fea000383ffff */
[----:B------:R-:W-:Y:S05]  /*11260*/  BRA `(.L_x_354) ;  /* 0xfffffff000747947 */ /* 0x000fea000383ffff */
.L_x_324:
[----:B0-----:R0:W1:Y:S02]  /*11270*/  SYNCS.PHASECHK.TRANS64.TRYWAIT P0, [R6+URZ], R5 ;  /* 0x00000005060075a7 */ /* 0x001064000800017f */
[----:B-1----:R-:W-:Y:S05]  /*11280*/  @!P0 NANOSLEEP.SYNCS 0x989680 ;  /* 0x009896800000895d */ /* 0x002fea0003900000 */
[----:B------:R-:W1:Y:S02]  /*11290*/  @!P0 SYNCS.PHASECHK.TRANS64 P0, [R6+URZ], R5 ;  /* 0x00000005060085a7 */ /* 0x000e64000800007f */
[----:B-1----:R-:W-:Y:S05]  /*112a0*/  @!P0 BRA `(.L_x_324) ;  /* 0xfffffffc00f08947 */ /* 0x002fea000383ffff */
[----:B------:R-:W-:Y:S05]  /*112b0*/  BRA `(.L_x_355) ;  /* 0xfffffff000847947 */ /* 0x000fea000383ffff */
.L_x_325:
[----:B0-----:R0:W1:Y:S02]  /*112c0*/  SYNCS.PHASECHK.TRANS64.TRYWAIT P0, [R9+URZ], R4 ;  /* 0x00000004090075a7 */ /* 0x001064000800017f */
[----:B-1----:R-:W-:Y:S05]  /*112d0*/  @!P0 NANOSLEEP.SYNCS 0x989680 ;  /* 0x009896800000895d */ /* 0x002fea0003900000 */
[----:B------:R-:W1:Y:S02]  /*112e0*/  @!P0 SYNCS.PHASECHK.TRANS64 P0, [R9+URZ], R4 ;  /* 0x00000004090085a7 */ /* 0x000e64000800007f */
[----:B-1----:R-:W-:Y:S05]  /*112f0*/  @!P0 BRA `(.L_x_325) ;  /* 0xfffffffc00f08947 */ /* 0x002fea000383ffff */
[----:B------:R-:W-:Y:S05]  /*11300*/  BRA `(.L_x_356) ;  /* 0xfffffff000947947 */ /* 0x000fea000383ffff */
.L_x_326:
[----:B0-----:R0:W1:Y:S02]  /*11310*/  SYNCS.PHASECHK.TRANS64.TRYWAIT P0, [R6+URZ], R5 ;  /* 0x00000005060075a7 */ /* 0x001064000800017f */
[----:B-1----:R-:W-:Y:S05]  /*11320*/  @!P0 NANOSLEEP.SYNCS 0x989680 ;  /* 0x009896800000895d */ /* 0x002fea0003900000 */
[----:B------:R-:W1:Y:S02]  /*11330*/  @!P0 SYNCS.PHASECHK.TRANS64 P0, [R6+URZ], R5 ;  /* 0x00000005060085a7 */ /* 0x000e64000800007f */
[----:B-1----:R-:W-:Y:S05]  /*11340*/  @!P0 BRA `(.L_x_326) ;  /* 0xfffffffc00f08947 */ /* 0x002fea000383ffff */
[----:B------:R-:W-:Y:S05]  /*11350*/  BRA `(.L_x_357) ;  /* 0xfffffff000a47947 */ /* 0x000fea000383ffff */
.L_x_327:
[----:B0-----:R0:W1:Y:S02]  /*11360*/  SYNCS.PHASECHK.TRANS64.TRYWAIT P0, [R9+URZ], R4 ;  /* 0x00000004090075a7 */ /* 0x001064000800017f */
[----:B-1----:R-:W-:Y:S05]  /*11370*/  @!P0 NANOSLEEP.SYNCS 0x989680 ;  /* 0x009896800000895d */ /* 0x002fea0003900000 */
[----:B------:R-:W1:Y:S02]  /*11380*/  @!P0 SYNCS.PHASECHK.TRANS64 P0, [R9+URZ], R4 ;  /* 0x00000004090085a7 */ /* 0x000e64000800007f */
[----:B-1----:R-:W-:Y:S05]  /*11390*/  @!P0 BRA `(.L_x_327) ;  /* 0xfffffffc00f08947 */ /* 0x002fea000383ffff */
[----:B------:R-:W-:Y:S05]  /*113a0*/  BRA `(.L_x_358) ;  /* 0xfffffff000b47947 */ /* 0x000fea000383ffff */
.L_x_328:
[----:B0-----:R0:W1:Y:S02]  /*113b0*/  SYNCS.PHASECHK.TRANS64.TRYWAIT P0, [R6+URZ], R5 ;  /* 0x00000005060075a7 */ /* 0x001064000800017f */
[----:B-1----:R-:W-:Y:S05]  /*113c0*/  @!P0 NANOSLEEP.SYNCS 0x989680 ;  /* 0x009896800000895d */ /* 0x002fea0003900000 */
[----:B------:R-:W1:Y:S02]  /*113d0*/  @!P0 SYNCS.PHASECHK.TRANS64 P0, [R6+URZ], R5 ;  /* 0x00000005060085a7 */ /* 0x000e64000800007f */
[----:B-1----:R-:W-:Y:S05]  /*113e0*/  @!P0 BRA `(.L_x_328) ;  /* 0xfffffffc00f08947 */ /* 0x002fea000383ffff */
[----:B------:R-:W-:Y:S05]  /*113f0*/  BRA `(.L_x_359) ;  /* 0xfffffff000c47947 */ /* 0x000fea000383ffff */
.L_x_329:
[----:B0-----:R0:W1:Y:S02]  /*11400*/  SYNCS.PHASECHK.TRANS64.TRYWAIT P0, [R9+URZ], R4 ;  /* 0x00000004090075a7 */ /* 0x001064000800017f */
[----:B-1----:R-:W-:Y:S05]  /*11410*/  @!P0 NANOSLEEP.SYNCS 0x989680 ;  /* 0x009896800000895d */ /* 0x002fea0003900000 */
[----:B------:R-:W1:Y:S02]  /*11420*/  @!P0 SYNCS.PHASECHK.TRANS64 P0, [R9+URZ], R4 ;  /* 0x00000004090085a7 */ /* 0x000e64000800007f */
[----:B-1----:R-:W-:Y:S05]  /*11430*/  @!P0 BRA `(.L_x_329) ;  /* 0xfffffffc00f08947 */ /* 0x002fea000383ffff */
[----:B------:R-:W-:Y:S05]  /*11440*/  BRA `(.L_x_360) ;  /* 0xfffffff000d47947 */ /* 0x000fea000383ffff */
.L_x_330:
[----:B0-----:R0:W1:Y:S02]  /*11450*/  SYNCS.PHASECHK.TRANS64.TRYWAIT P0, [R6+URZ], R5 ;  /* 0x00000005060075a7 */ /* 0x001064000800017f */
[----:B-1----:R-:W-:Y:S05]  /*11460*/  @!P0 NANOSLEEP.SYNCS 0x989680 ;  /* 0x009896800000895d */ /* 0x002fea0003900000 */
[----:B------:R-:W1:Y:S02]  /*11470*/  @!P0 SYNCS.PHASECHK.TRANS64 P0, [R6+URZ], R5 ;  /* 0x00000005060085a7 */ /* 0x000e64000800007f */
[----:B-1----:R-:W-:Y:S05]  /*11480*/  @!P0 BRA `(.L_x_330) ;  /* 0xfffffffc00f08947 */ /* 0x002fea000383ffff */
[----:B------:R-:W-:Y:S05]  /*11490*/  BRA `(.L_x_361) ;  /* 0xfffffff000e47947 */ /* 0x000fea000383ffff */
.L_x_331:
[----:B0-----:R0:W1:Y:S02]  /*114a0*/  SYNCS.PHASECHK.TRANS64.TRYWAIT P0, [R9+URZ], R4 ;  /* 0x00000004090075a7 */ /* 0x001064000800017f */
[----:B-1----:R-:W-:Y:S05]  /*114b0*/  @!P0 NANOSLEEP.SYNCS 0x989680 ;  /* 0x009896800000895d */ /* 0x002fea0003900000 */
[----:B------:R-:W1:Y:S02]  /*114c0*/  @!P0 SYNCS.PHASECHK.TRANS64 P0, [R9+URZ], R4 ;  /* 0x00000004090085a7 */ /* 0x000e64000800007f */
[----:B-1----:R-:W-:Y:S05]  /*114d0*/  @!P0 BRA `(.L_x_331) ;  /* 0xfffffffc00f08947 */ /* 0x002fea000383ffff */
[----:B------:R-:W-:Y:S05]  /*114e0*/  BRA `(.L_x_362) ;  /* 0xfffffff000f47947 */ /* 0x000fea000383ffff */
.L_x_332:
[----:B0-----:R0:W1:Y:S02]  /*114f0*/  SYNCS.PHASECHK.TRANS64.TRYWAIT P0, [R6+URZ], R5 ;  /* 0x00000005060075a7 */ /* 0x001064000800017f */
[----:B-1----:R-:W-:Y:S05]  /*11500*/  @!P0 NANOSLEEP.SYNCS 0x989680 ;  /* 0x009896800000895d */ /* 0x002fea0003900000 */
[----:B------:R-:W1:Y:S02]  /*11510*/  @!P0 SYNCS.PHASECHK.TRANS64 P0, [R6+URZ], R5 ;  /* 0x00000005060085a7 */ /* 0x000e64000800007f */
[----:B-1----:R-:W-:Y:S05]  /*11520*/  @!P0 BRA `(.L_x_332) ;  /* 0xfffffffc00f08947 */ /* 0x002fea000383ffff */
[----:B------:R-:W-:Y:S05]  /*11530*/  BRA `(.L_x_363) ;  /* 0xfffffff400047947 */ /* 0x000fea000383ffff */
.L_x_333:
[----:B0-----:R0:W1:Y:S02]  /*11540*/  SYNCS.PHASECHK.TRANS64.TRYWAIT P0, [R9+URZ], R4 ;  /* 0x00000004090075a7 */ /* 0x001064000800017f */
[----:B-1----:R-:W-:Y:S05]  /*11550*/  @!P0 NANOSLEEP.SYNCS 0x989680 ;  /* 0x009896800000895d */ /* 0x002fea0003900000 */
[----:B------:R-:W1:Y:S02]  /*11560*/  @!P0 SYNCS.PHASECHK.TRANS64 P0, [R9+URZ], R4 ;  /* 0x00000004090085a7 */ /* 0x000e64000800007f */
[----:B-1----:R-:W-:Y:S05]  /*11570*/  @!P0 BRA `(.L_x_333) ;  /* 0xfffffffc00f08947 */ /* 0x002fea000383ffff */
[----:B------:R-:W-:Y:S05]  /*11580*/  BRA `(.L_x_364) ;  /* 0xfffffff400147947 */ /* 0x000fea000383ffff */
.L_x_334:
[----:B0-----:R0:W1:Y:S02]  /*11590*/  SYNCS.PHASECHK.TRANS64.TRYWAIT P0, [R6+URZ], R5 ;  /* 0x00000005060075a7 */ /* 0x001064000800017f */
[----:B-1----:R-:W-:Y:S05]  /*115a0*/  @!P0 NANOSLEEP.SYNCS 0x989680 ;  /* 0x009896800000895d */ /* 0x002fea0003900000 */
[----:B------:R-:W1:Y:S02]  /*115b0*/  @!P0 SYNCS.PHASECHK.TRANS64 P0, [R6+URZ], R5 ;  /* 0x00000005060085a7 */ /* 0x000e64000800007f */
[----:B-1----:R-:W-:Y:S05]  /*115c0*/  @!P0 BRA `(.L_x_334) ;  /* 0xfffffffc00f08947 */ /* 0x002fea000383ffff */
[----:B------:R-:W-:Y:S05]  /*115d0*/  BRA `(.L_x_365) ;  /* 0xfffffff400247947 */ /* 0x000fea000383ffff */
.L_x_335:
[----:B0-----:R0:W1:Y:S02]  /*115e0*/  SYNCS.PHASECHK.TRANS64.TRYWAIT P0, [R9+URZ], R4 ;  /* 0x00000004090075a7 */ /* 0x001064000800017f */
[----:B-1----:R-:W-:Y:S05]  /*115f0*/  @!P0 NANOSLEEP.SYNCS 0x989680 ;  /* 0x009896800000895d */ /* 0x002fea0003900000 */
[----:B------:R-:W1:Y:S02]  /*11600*/  @!P0 SYNCS.PHASECHK.TRANS64 P0, [R9+URZ], R4 ;  /* 0x00000004090085a7 */ /* 0x000e64000800007f */
[----:B-1----:R-:W-:Y:S05]  /*11610*/  @!P0 BRA `(.L_x_335) ;  /* 0xfffffffc00f08947 */ /* 0x002fea000383ffff */
[----:B------:R-:W-:Y:S05]  /*11620*/  BRA `(.L_x_366) ;  /* 0xfffffff400347947 */ /* 0x000fea000383ffff */
.L_x_336:
[----:B0-----:R0:W1:Y:S02]  /*11630*/  SYNCS.PHASECHK.TRANS64.TRYWAIT P0, [R6+URZ], R5 ;  /* 0x00000005060075a7 */ /* 0x001064000800017f */
[----:B-1----:R-:W-:Y:S05]  /*11640*/  @!P0 NANOSLEEP.SYNCS 0x989680 ;  /* 0x009896800000895d */ /* 0x002fea0003900000 */
[----:B------:R-:W1:Y:S02]  /*11650*/  @!P0 SYNCS.PHASECHK.TRANS64 P0, [R6+URZ], R5 ;  /* 0x00000005060085a7 */ /* 0x000e64000800007f */
[----:B-1----:R-:W-:Y:S05]  /*11660*/  @!P0 BRA `(.L_x_336) ;  /* 0xfffffffc00f08947 */ /* 0x002fea000383ffff */
[----:B------:R-:W-:Y:S05]  /*11670*/  BRA `(.L_x_367) ;  /* 0xfffffff400447947 */ /* 0x000fea000383ffff */
.L_x_337:
[----:B0-----:R0:W1:Y:S02]  /*11680*/  SYNCS.PHASECHK.TRANS64.TRYWAIT P0, [R9+URZ], R4 ;  /* 0x00000004090075a7 */ /* 0x001064000800017f */
[----:B-1----:R-:W-:Y:S05]  /*11690*/  @!P0 NANOSLEEP.SYNCS 0x989680 ;  /* 0x009896800000895d */ /* 0x002fea0003900000 */
[----:B------:R-:W1:Y:S02]  /*116a0*/  @!P0 SYNCS.PHASECHK.TRANS64 P0, [R9+URZ], R4 ;  /* 0x00000004090085a7 */ /* 0x000e64000800007f */
[----:B-1----:R-:W-:Y:S05]  /*116b0*/  @!P0 BRA `(.L_x_337) ;  /* 0xfffffffc00f08947 */ /* 0x002fea000383ffff */
[----:B------:R-:W-:Y:S05]  /*116c0*/  BRA `(.L_x_368) ;  /* 0xfffffff400547947 */ /* 0x000fea000383ffff */
.L_x_338:
[----:B0-----:R0:W1:Y:S02]  /*116d0*/  SYNCS.PHASECHK.TRANS64.TRYWAIT P0, [R6+URZ], R5 ;  /* 0x00000005060075a7 */ /* 0x001064000800017f */
[----:B-1----:R-:W-:Y:S05]  /*116e0*/  @!P0 NANOSLEEP.SYNCS 0x989680 ;  /* 0x009896800000895d */ /* 0x002fea0003900000 */
[----:B------:R-:W1:Y:S02]  /*116f0*/  @!P0 SYNCS.PHASECHK.TRANS64 P0, [R6+URZ], R5 ;  /* 0x00000005060085a7 */ /* 0x000e64000800007f */
[----:B-1----:R-:W-:Y:S05]  /*11700*/  @!P0 BRA `(.L_x_338) ;  /* 0xfffffffc00f08947 */ /* 0x002fea000383ffff */
[----:B------:R-:W-:Y:S05]  /*11710*/  BRA `(.L_x_369) ;  /* 0xfffffff400647947 */ /* 0x000fea000383ffff */
.L_x_339:
[----:B0-----:R0:W1:Y:S02]  /*11720*/  SYNCS.PHASECHK.TRANS64.TRYWAIT P0, [R9+URZ], R4 ;  /* 0x00000004090075a7 */ /* 0x001064000800017f */
[----:B-1----:R-:W-:Y:S05]  /*11730*/  @!P0 NANOSLEEP.SYNCS 0x989680 ;  /* 0x009896800000895d */ /* 0x002fea0003900000 */
[----:B------:R-:W1:Y:S02]  /*11740*/  @!P0 SYNCS.PHASECHK.TRANS64 P0, [R9+URZ], R4 ;  /* 0x00000004090085a7 */ /* 0x000e64000800007f */
[----:B-1----:R-:W-:Y:S05]  /*11750*/  @!P0 BRA `(.L_x_339) ;  /* 0xfffffffc00f08947 */ /* 0x002fea000383ffff */
[----:B------:R-:W-:Y:S05]  /*11760*/  BRA `(.L_x_370) ;  /* 0xfffffff400747947 */ /* 0x000fea000383ffff */
.L_x_340:
[----:B-1----:R1:W2:Y:S02]  /*11770*/  SYNCS.PHASECHK.TRANS64.TRYWAIT P0, [R6+URZ], R5 ;  /* 0x00000005060075a7 */ /* 0x0022a4000800017f */
[----:B--2---:R-:W-:Y:S05]  /*11780*/  @!P0 NANOSLEEP.SYNCS 0x989680 ;  /* 0x009896800000895d */ /* 0x004fea0003900000 */
[----:B------:R-:W2:Y:S02]  /*11790*/  @!P0 SYNCS.PHASECHK.TRANS64 P0, [R6+URZ], R5 ;  /* 0x00000005060085a7 */ /* 0x000ea4000800007f */
[----:B--2---:R-:W-:Y:S05]  /*117a0*/  @!P0 BRA `(.L_x_340) ;  /* 0xfffffffc00f08947 */ /* 0x004fea000383ffff */
[----:B------:R-:W-:Y:S05]  /*117b0*/  BRA `(.L_x_371) ;  /* 0xfffffff4007c7947 */ /* 0x000fea000383ffff */
.L_x_372:
[----:B------:R-:W-:-:S00]  /*117c0*/  BRA `(.L_x_372) ;  /* 0xfffffffc00fc7947 */ /* 0x000fc0000383ffff */
[----:B------:R-:W-:-:S00]  /*117d0*/  NOP ;  /* 0x0000000000007918 */ /* 0x000fc00000000000 */
        /* <DEDUP_REMOVED lines=10> */
.L_x_373:


//--------------------- .nv.shared._ZN7cutlass13device_kernelINS_4gemm6kernel13GemmUniversalIN4cute5tupleIJiiiiEEENS1_10collective13CollectiveMmaINS1_37MainloopSm90TmaGmmaWarpSpecializedFP8ILi22ENS5_IJNS4_1CILi4EEENSA_ILi1EEESC_EEENS1_32KernelTmaWarpSpecializedPingpongEEENS5_IJNSA_ILi64EEENSA_ILi256EEENSA_ILi32EEEEEENS_12float_e5m2_tENS5_IJlSC_lEEESK_SL_NS4_8TiledMMAINS4_8MMA_AtomIJNS4_4SM904GMMA31MMA_64x256x32_F32E5M2E5M2_SS_TNILNSP_7ScaleInE1ELSR_1EEEEEENS4_6LayoutINS5_IJSC_SC_SC_EEENS5_IJNSA_ILi0EEESW_SW_EEEEENS5_IJNS4_10UnderscoreESZ_SZ_EEEEENS4_13SM90_TMA_LOADENS4_14ComposedLayoutINS4_7SwizzleILi1ELi4ELi3EEENS4_18smem_ptr_flag_bitsILi8EEENSU_INS5_IJNSA_ILi8EEESI_EEENS5_IJSI_SC_EEEEEEEvNS4_8identityENS4_23SM90_TMA_LOAD_MULTICASTES1C_vS1D_EENS_8epilogue10collective6detail29Sm90TmaWarpSpecializedAdapterINS1H_15DefaultEpilogueISK_SL_SL_NS1G_6thread17LinearCombinationISK_Li1EffLNS1L_9ScaleType4KindE0ELNS_15FloatRoundStyleE2ESK_EENS1_15EpilogueDefaultEEEEEvvEEEEvNT_6ParamsE --------------------------
	.section	.nv.shared._ZN7cutlass13device_kernelINS_4gemm6kernel13GemmUniversalIN4cute5tupleIJiiiiEEENS1_10collective13CollectiveMmaINS1_37MainloopSm90TmaGmmaWarpSpecializedFP8ILi22ENS5_IJNS4_1CILi4EEENSA_ILi1EEESC_EEENS1_32KernelTmaWarpSpecializedPingpongEEENS5_IJNSA_ILi64EEENSA_ILi256EEENSA_ILi32EEEEEENS_12float_e5m2_tENS5_IJlSC_lEEESK_SL_NS4_8TiledMMAINS4_8MMA_AtomIJNS4_4SM904GMMA31MMA_64x256x32_F32E5M2E5M2_SS_TNILNSP_7ScaleInE1ELSR_1EEEEEENS4_6LayoutINS5_IJSC_SC_SC_EEENS5_IJNSA_ILi0EEESW_SW_EEEEENS5_IJNS4_10UnderscoreESZ_SZ_EEEEENS4_13SM90_TMA_LOADENS4_14ComposedLayoutINS4_7SwizzleILi1ELi4ELi3EEENS4_18smem_ptr_flag_bitsILi8EEENSU_INS5_IJNSA_ILi8EEESI_EEENS5_IJSI_SC_EEEEEEEvNS4_8identityENS4_23SM90_TMA_LOAD_MULTICASTES1C_vS1D_EENS_8epilogue10collective6detail29Sm90TmaWarpSpecializedAdapterINS1H_15DefaultEpilogueISK_SL_SL_NS1G_6thread17LinearCombinationISK_Li1EffLNS1L_9ScaleType4KindE0ELNS_15FloatRoundStyleE2ESK_EENS1_15EpilogueDefaultEEEEEvvEEEEvNT_6ParamsE,"aw",@nobits
	.sectionflags	@""
	.align	16
	.zero		1024


//--------------------- .nv.shared.reserved.0     --------------------------
	.section	.nv.shared.reserved.0,"aw",@nobits
	.weak		__nv_reservedSMEM_offset_0_alias
	.size		__nv_reservedSMEM_offset_0_alias, 0, 0
	.other		__nv_reservedSMEM_offset_0_alias,@"STO_CUDA_RESERVED_SHARED STV_DEFAULT"
__nv_reservedSMEM_offset_0_alias:
	.zero		0


//--------------------- .nv.global                --------------------------
	.section	.nv.global,"aw",@nobits
.nv.global:
	.type		_ZN40_INTERNAL_f8115ce8_4_k_cu_d08f2c24_220294cute1_E,@object
	.size		_ZN40_INTERNAL_f8115ce8_4_k_cu_d08f2c24_220294cute1_E,(_ZN40_INTERNAL_f8115ce8_4_k_cu_d08f2c24_220294cuda3std3__45__cpo6cbeginE - _ZN40_INTERNAL_f8115ce8_4_k_cu_d08f2c24_220294cute1_E)
_ZN40_INTERNAL_f8115ce8_4_k_cu_d08f2c24_220294cute1_E:
	.zero		1
	.type		_ZN40_INTERNAL_f8115ce8_4_k_cu_d08f2c24_220294cuda3std3__45__cpo6cbeginE,@object
	.size		_ZN40_INTERNAL_f8115ce8_4_k_cu_d08f2c24_220294cuda3std3__45__cpo6cbeginE,(_ZN40_INTERNAL_f8115ce8_4_k_cu_d08f2c24_220294cuda3std3__48in_placeE - _ZN40_INTERNAL_f8115ce8_4_k_cu_d08f2c24_220294cuda3std3__45__cpo6cbeginE)
_ZN40_INTERNAL_f8115ce8_4_k_cu_d08f2c24_220294cuda3std3__45__cpo6cbeginE:
	.zero		1
	.type		_ZN40_INTERNAL_f8115ce8_4_k_cu_d08f2c24_220294cuda3std3__48in_placeE,@object
	.size		_ZN40_INTERNAL_f8115ce8_4_k_cu_d08f2c24_220294cuda3std3__48in_placeE,(_ZN40_INTERNAL_f8115ce8_4_k_cu_d08f2c24_220294cuda3std6ranges3__45__cpo9iter_moveE - _ZN40_INTERNAL_f8115ce8_4_k_cu_d08f2c24_220294cuda3std3__48in_placeE)
_ZN40_INTERNAL_f8115ce8_4_k_cu_d08f2c24_220294cuda3std3__48in_placeE:
	.zero		1
	.type		_ZN40_INTERNAL_f8115ce8_4_k_cu_d08f2c24_220294cuda3std6ranges3__45__cpo9iter_moveE,@object
	.size		_ZN40_INTERNAL_f8115ce8_4_k_cu_d08f2c24_220294cuda3std6ranges3__45__cpo9iter_moveE,(_ZN40_INTERNAL_f8115ce8_4_k_cu_d08f2c24_220294cuda3std3__45__cpo5beginE - _ZN40_INTERNAL_f8115ce8_4_k_cu_d08f2c24_220294cuda3std6ranges3__45__cpo9iter_moveE)
_ZN40_INTERNAL_f8115ce8_4_k_cu_d08f2c24_220294cuda3std6ranges3__45__cpo9iter_moveE:
	.zero		1
	.type		_ZN40_INTERNAL_f8115ce8_4_k_cu_d08f2c24_220294cuda3std3__45__cpo5beginE,@object
	.size		_ZN40_INTERNAL_f8115ce8_4_k_cu_d08f2c24_220294cuda3std3__45__cpo5beginE,(_ZN40_INTERNAL_f8115ce8_4_k_cu_d08f2c24_220294cuda3std3__442_GLOBAL__N__f8115ce8_4_k_cu_d08f2c24_220296ignoreE - _ZN40_INTERNAL_f8115ce8_4_k_cu_d08f2c24_220294cuda3std3__45__cpo5beginE)
_ZN40_INTERNAL_f8115ce8_4_k_cu_d08f2c24_220294cuda3std3__45__cpo5beginE:
	.zero		1
	.type		_ZN40_INTERNAL_f8115ce8_4_k_cu_d08f2c24_220294cuda3std3__442_GLOBAL__N__f8115ce8_4_k_cu_d08f2c24_220296ignoreE,@object
	.size		_ZN40_INTERNAL_f8115ce8_4_k_cu_d08f2c24_220294cuda3std3__442_GLOBAL__N__f8115ce8_4_k_cu_d08f2c24_220296ignoreE,(_ZN40_INTERNAL_f8115ce8_4_k_cu_d08f2c24_220294cute7productE - _ZN40_INTERNAL_f8115ce8_4_k_cu_d08f2c24_220294cuda3std3__442_GLOBAL__N__f8115ce8_4_k_cu_d08f2c24_220296ignoreE)
_ZN40_INTERNAL_f8115ce8_4_k_cu_d08f2c24_220294cuda3std3__442_GLOBAL__N__f8115ce8_4_k_cu_d08f2c24_220296ignoreE:
	.zero		1
	.type		_ZN40_INTERNAL_f8115ce8_4_k_cu_d08f2c24_220294cute7productE,@object
	.size		_ZN40_INTERNAL_f8115ce8_4_k_cu_d08f2c24_220294cute7productE,(_ZN40_INTERNAL_f8115ce8_4_k_cu_d08f2c24_220294cuda3std3__45__cpo3endE - _ZN40_INTERNAL_f8115ce8_4_k_cu_d08f2c24_220294cute7productE)
_ZN40_INTERNAL_f8115ce8_4_k_cu_d08f2c24_220294cute7productE:
	.zero		1
	.type		_ZN40_INTERNAL_f8115ce8_4_k_cu_d08f2c24_220294cuda3std3__45__cpo3endE,@object
	.size		_ZN40_INTERNAL_f8115ce8_4_k_cu_d08f2c24_220294cuda3std3__45__cpo3endE,(_ZN40_INTERNAL_f8115ce8_4_k_cu_d08f2c24_220294cuda3std3__419piecewise_constructE - _ZN40_INTERNAL_f8115ce8_4_k_cu_d08f2c24_220294cuda3std3__45__cpo3endE)
_ZN40_INTERNAL_f8115ce8_4_k_cu_d08f2c24_220294cuda3std3__45__cpo3endE:
	.zero		1
	.type		_ZN40_INTERNAL_f8115ce8_4_k_cu_d08f2c24_220294cuda3std3__419piecewise_constructE,@object
	.size		_ZN40_INTERNAL_f8115ce8_4_k_cu_d08f2c24_220294cuda3std3__419piecewise_constructE,(_ZN40_INTERNAL_f8115ce8_4_k_cu_d08f2c24_220294cuda3std3__45__cpo4cendE - _ZN40_INTERNAL_f8115ce8_4_k_cu_d08f2c24_220294cuda3std3__419piecewise_constructE)
_ZN40_INTERNAL_f8115ce8_4_k_cu_d08f2c24_220294cuda3std3__419piecewise_constructE:
	.zero		1
	.type		_ZN40_INTERNAL_f8115ce8_4_k_cu_d08f2c24_220294cuda3std3__45__cpo4cendE,@object
	.size		_ZN40_INTERNAL_f8115ce8_4_k_cu_d08f2c24_220294cuda3std3__45__cpo4cendE,(_ZN40_INTERNAL_f8115ce8_4_k_cu_d08f2c24_220294cuda3std6ranges3__45__cpo4swapE - _ZN40_INTERNAL_f8115ce8_4_k_cu_d08f2c24_220294cuda3std3__45__cpo4cendE)
_ZN40_INTERNAL_f8115ce8_4_k_cu_d08f2c24_220294cuda3std3__45__cpo4cendE:
	.zero		1
	.type		_ZN40_INTERNAL_f8115ce8_4_k_cu_d08f2c24_220294cuda3std6ranges3__45__cpo4swapE,@object
	.size		_ZN40_INTERNAL_f8115ce8_4_k_cu_d08f2c24_220294cuda3std6ranges3__45__cpo4swapE,(.L_7 - _ZN40_INTERNAL_f8115ce8_4_k_cu_d08f2c24_220294cuda3std6ranges3__45__cpo4swapE)
_ZN40_INTERNAL_f8115ce8_4_k_cu_d08f2c24_220294cuda3std6ranges3__45__cpo4swapE:
	.zero		1
.L_7:


//--------------------- .nv.constant0._ZN7cutlass13device_kernelINS_4gemm6kernel13GemmUniversalIN4cute5tupleIJiiiiEEENS1_10collective13CollectiveMmaINS1_37MainloopSm90TmaGmmaWarpSpecializedFP8ILi22ENS5_IJNS4_1CILi4EEENSA_ILi1EEESC_EEENS1_32KernelTmaWarpSpecializedPingpongEEENS5_IJNSA_ILi64EEENSA_ILi256EEENSA_ILi32EEEEEENS_12float_e5m2_tENS5_IJlSC_lEEESK_SL_NS4_8TiledMMAINS4_8MMA_AtomIJNS4_4SM904GMMA31MMA_64x256x32_F32E5M2E5M2_SS_TNILNSP_7ScaleInE1ELSR_1EEEEEENS4_6LayoutINS5_IJSC_SC_SC_EEENS5_IJNSA_ILi0EEESW_SW_EEEEENS5_IJNS4_10UnderscoreESZ_SZ_EEEEENS4_13SM90_TMA_LOADENS4_14ComposedLayoutINS4_7SwizzleILi1ELi4ELi3EEENS4_18smem_ptr_flag_bitsILi8EEENSU_INS5_IJNSA_ILi8EEESI_EEENS5_IJSI_SC_EEEEEEEvNS4_8identityENS4_23SM90_TMA_LOAD_MULTICASTES1C_vS1D_EENS_8epilogue10collective6detail29Sm90TmaWarpSpecializedAdapterINS1H_15DefaultEpilogueISK_SL_SL_NS1G_6thread17LinearCombinationISK_Li1EffLNS1L_9ScaleType4KindE0ELNS_15FloatRoundStyleE2ESK_EENS1_15EpilogueDefaultEEEEEvvEEEEvNT_6ParamsE --------------------------
	.section	.nv.constant0._ZN7cutlass13device_kernelINS_4gemm6kernel13GemmUniversalIN4cute5tupleIJiiiiEEENS1_10collective13CollectiveMmaINS1_37MainloopSm90TmaGmmaWarpSpecializedFP8ILi22ENS5_IJNS4_1CILi4EEENSA_ILi1EEESC_EEENS1_32KernelTmaWarpSpecializedPingpongEEENS5_IJNSA_ILi64EEENSA_ILi256EEENSA_ILi32EEEEEENS_12float_e5m2_tENS5_IJlSC_lEEESK_SL_NS4_8TiledMMAINS4_8MMA_AtomIJNS4_4SM904GMMA31MMA_64x256x32_F32E5M2E5M2_SS_TNILNSP_7ScaleInE1ELSR_1EEEEEENS4_6LayoutINS5_IJSC_SC_SC_EEENS5_IJNSA_ILi0EEESW_SW_EEEEENS5_IJNS4_10UnderscoreESZ_SZ_EEEEENS4_13SM90_TMA_LOADENS4_14ComposedLayoutINS4_7SwizzleILi1ELi4ELi3EEENS4_18smem_ptr_flag_bitsILi8EEENSU_INS5_IJNSA_ILi8EEESI_EEENS5_IJSI_SC_EEEEEEEvNS4_8identityENS4_23SM90_TMA_LOAD_MULTICASTES1C_vS1D_EENS_8epilogue10collective6detail29Sm90TmaWarpSpecializedAdapterINS1H_15DefaultEpilogueISK_SL_SL_NS1G_6thread17LinearCombinationISK_Li1EffLNS1L_9ScaleType4KindE0ELNS_15FloatRoundStyleE2ESK_EENS1_15EpilogueDefaultEEEEEvvEEEEvNT_6ParamsE,"a",@progbits
	.sectionflags	@""
	.align	4
.nv.constant0._ZN7cutlass13device_kernelINS_4gemm6kernel13GemmUniversalIN4cute5tupleIJiiiiEEENS1_10collective13CollectiveMmaINS1_37MainloopSm90TmaGmmaWarpSpecializedFP8ILi22ENS5_IJNS4_1CILi4EEENSA_ILi1EEESC_EEENS1_32KernelTmaWarpSpecializedPingpongEEENS5_IJNSA_ILi64EEENSA_ILi256EEENSA_ILi32EEEEEENS_12float_e5m2_tENS5_IJlSC_lEEESK_SL_NS4_8TiledMMAINS4_8MMA_AtomIJNS4_4SM904GMMA31MMA_64x256x32_F32E5M2E5M2_SS_TNILNSP_7ScaleInE1ELSR_1EEEEEENS4_6LayoutINS5_IJSC_SC_SC_EEENS5_IJNSA_ILi0EEESW_SW_EEEEENS5_IJNS4_10UnderscoreESZ_SZ_EEEEENS4_13SM90_TMA_LOADENS4_14ComposedLayoutINS4_7SwizzleILi1ELi4ELi3EEENS4_18smem_ptr_flag_bitsILi8EEENSU_INS5_IJNSA_ILi8EEESI_EEENS5_IJSI_SC_EEEEEEEvNS4_8identityENS4_23SM90_TMA_LOAD_MULTICASTES1C_vS1D_EENS_8epilogue10collective6detail29Sm90TmaWarpSpecializedAdapterINS1H_15DefaultEpilogueISK_SL_SL_NS1G_6thread17LinearCombinationISK_Li1EffLNS1L_9ScaleType4KindE0ELNS_15FloatRoundStyleE2ESK_EENS1_15EpilogueDefaultEEEEEvvEEEEvNT_6ParamsE:
	.zero		1664


//--------------------- SYMBOLS --------------------------

	.type		.nv.reservedSmem.offset0,@object
	.size		.nv.reservedSmem.offset0,0x4
